//
// Generated by NVIDIA NVVM Compiler
//
// Compiler Build ID: CL-36424714
// Cuda compilation tools, release 13.0, V13.0.88
// Based on NVVM 20.0.0
//

.version 9.0
.target sm_100
.address_size 64

	// .globl	_Z25flash_attn_forward_kernelPKfS0_S0_Pfii

.visible .entry _Z25flash_attn_forward_kernelPKfS0_S0_Pfii(
	.param .u64 .ptr .align 1 _Z25flash_attn_forward_kernelPKfS0_S0_Pfii_param_0,
	.param .u64 .ptr .align 1 _Z25flash_attn_forward_kernelPKfS0_S0_Pfii_param_1,
	.param .u64 .ptr .align 1 _Z25flash_attn_forward_kernelPKfS0_S0_Pfii_param_2,
	.param .u64 .ptr .align 1 _Z25flash_attn_forward_kernelPKfS0_S0_Pfii_param_3,
	.param .u32 _Z25flash_attn_forward_kernelPKfS0_S0_Pfii_param_4,
	.param .u32 _Z25flash_attn_forward_kernelPKfS0_S0_Pfii_param_5
)
{
	.local .align 16 .b8 	__local_depot0[1024];
	.reg .b64 	%SP;
	.reg .b64 	%SPL;
	.reg .pred 	%p<84>;
	.reg .b32 	%r<254>;
	.reg .b32 	%f<619>;
	.reg .b64 	%rd<157>;

	mov.u64 	%SPL, __local_depot0;
	ld.param.u64 	%rd27, [_Z25flash_attn_forward_kernelPKfS0_S0_Pfii_param_0];
	ld.param.u64 	%rd28, [_Z25flash_attn_forward_kernelPKfS0_S0_Pfii_param_1];
	ld.param.u64 	%rd29, [_Z25flash_attn_forward_kernelPKfS0_S0_Pfii_param_2];
	ld.param.u64 	%rd30, [_Z25flash_attn_forward_kernelPKfS0_S0_Pfii_param_3];
	ld.param.u32 	%r111, [_Z25flash_attn_forward_kernelPKfS0_S0_Pfii_param_4];
	ld.param.u32 	%r112, [_Z25flash_attn_forward_kernelPKfS0_S0_Pfii_param_5];
	cvta.to.global.u64 	%rd1, %rd28;
	cvta.to.global.u64 	%rd2, %rd27;
	cvta.to.global.u64 	%rd3, %rd29;
	cvta.to.global.u64 	%rd4, %rd30;
	add.u64 	%rd5, %SPL, 0;
	add.u64 	%rd6, %SPL, 256;
	add.u64 	%rd7, %SPL, 768;
	mov.u32 	%r113, %ctaid.x;
	mov.u32 	%r114, %ntid.x;
	mov.u32 	%r115, %tid.x;
	mad.lo.s32 	%r1, %r113, %r114, %r115;
	setp.ge.s32 	%p1, %r1, %r111;
	@%p1 bra 	$L__BB0_107;
	mul.lo.s32 	%r2, %r112, %r1;
	setp.lt.s32 	%p2, %r112, 1;
	@%p2 bra 	$L__BB0_14;
	add.s32 	%r117, %r112, -1;
	and.b32  	%r3, %r112, 15;
	setp.lt.u32 	%p3, %r117, 15;
	mov.b32 	%r212, 0;
	@%p3 bra 	$L__BB0_5;
	and.b32  	%r212, %r112, 2147483632;
	mov.b32 	%r210, 0;
$L__BB0_4:
	.pragma "nounroll";
	mul.wide.u32 	%rd34, %r210, 4;
	add.s64 	%rd35, %rd5, %rd34;
	mov.f32 	%f54, 0f00000000;
	st.local.v4.f32 	[%rd35], {%f54, %f54, %f54, %f54};
	st.local.v4.f32 	[%rd35+16], {%f54, %f54, %f54, %f54};
	st.local.v4.f32 	[%rd35+32], {%f54, %f54, %f54, %f54};
	st.local.v4.f32 	[%rd35+48], {%f54, %f54, %f54, %f54};
	add.s32 	%r210, %r210, 16;
	setp.ne.s32 	%p4, %r210, %r212;
	@%p4 bra 	$L__BB0_4;
$L__BB0_5:
	setp.eq.s32 	%p5, %r3, 0;
	@%p5 bra 	$L__BB0_14;
	and.b32  	%r8, %r112, 7;
	setp.lt.u32 	%p6, %r3, 8;
	@%p6 bra 	$L__BB0_8;
	mul.wide.u32 	%rd36, %r212, 4;
	add.s64 	%rd37, %rd5, %rd36;
	mov.b32 	%r119, 0;
	st.local.u32 	[%rd37], %r119;
	st.local.u32 	[%rd37+4], %r119;
	st.local.u32 	[%rd37+8], %r119;
	st.local.u32 	[%rd37+12], %r119;
	st.local.u32 	[%rd37+16], %r119;
	st.local.u32 	[%rd37+20], %r119;
	st.local.u32 	[%rd37+24], %r119;
	st.local.u32 	[%rd37+28], %r119;
	add.s32 	%r212, %r212, 8;
$L__BB0_8:
	setp.eq.s32 	%p7, %r8, 0;
	@%p7 bra 	$L__BB0_14;
	and.b32  	%r11, %r112, 3;
	setp.lt.u32 	%p8, %r8, 4;
	@%p8 bra 	$L__BB0_11;
	mul.wide.u32 	%rd38, %r212, 4;
	add.s64 	%rd39, %rd5, %rd38;
	mov.b32 	%r120, 0;
	st.local.u32 	[%rd39], %r120;
	st.local.u32 	[%rd39+4], %r120;
	st.local.u32 	[%rd39+8], %r120;
	st.local.u32 	[%rd39+12], %r120;
	add.s32 	%r212, %r212, 4;
$L__BB0_11:
	setp.eq.s32 	%p9, %r11, 0;
	@%p9 bra 	$L__BB0_14;
	mov.b32 	%r215, 0;
$L__BB0_13:
	.pragma "nounroll";
	mul.wide.u32 	%rd40, %r212, 4;
	add.s64 	%rd41, %rd5, %rd40;
	mov.b32 	%r122, 0;
	st.local.u32 	[%rd41], %r122;
	add.s32 	%r212, %r212, 1;
	add.s32 	%r215, %r215, 1;
	setp.ne.s32 	%p10, %r215, %r11;
	@%p10 bra 	$L__BB0_13;
$L__BB0_14:
	cvt.rn.f32.s32 	%f56, %r112;
	sqrt.rn.f32 	%f57, %f56;
	rcp.rn.f32 	%f1, %f57;
	setp.lt.s32 	%p11, %r111, 1;
	mov.f32 	%f600, 0f00000000;
	@%p11 bra 	$L__BB0_94;
	setp.gt.s32 	%p12, %r112, 0;
	@%p12 bra 	$L__BB0_40;
	mul.f32 	%f2, %f1, 0f00000000;
	mov.f32 	%f600, 0f00000000;
	mov.f32 	%f601, 0fFF800000;
	mov.b32 	%r235, 0;
	mov.u32 	%r236, %r235;
$L__BB0_17:
	mov.u32 	%r66, %r236;
	mov.f32 	%f26, %f601;
	add.s32 	%r236, %r66, 128;
	min.s32 	%r124, %r111, %r236;
	add.s32 	%r125, %r66, 1;
	max.s32 	%r68, %r124, %r125;
	and.b32  	%r69, %r68, 3;
	and.b32  	%r70, %r68, 7;
	shl.b32 	%r126, %r235, 7;
	sub.s32 	%r71, %r68, %r126;
	add.s32 	%r72, %r71, -1;
	setp.lt.u32 	%p13, %r72, 7;
	mov.f32 	%f610, 0fFF800000;
	mov.u32 	%r239, %r66;
	@%p13 bra 	$L__BB0_20;
	sub.s32 	%r73, %r71, %r70;
	mov.b32 	%r238, 0;
	mov.f32 	%f610, 0fFF800000;
	mov.u32 	%r239, %r66;
$L__BB0_19:
	.pragma "nounroll";
	sub.s32 	%r128, %r239, %r66;
	mul.wide.u32 	%rd42, %r128, 4;
	add.s64 	%rd43, %rd6, %rd42;
	setp.gt.f32 	%p14, %f2, %f610;
	selp.f32 	%f610, %f2, %f610, %p14;
	st.local.v4.f32 	[%rd43], {%f2, %f2, %f2, %f2};
	st.local.v4.f32 	[%rd43+16], {%f2, %f2, %f2, %f2};
	add.s32 	%r239, %r239, 8;
	add.s32 	%r238, %r238, 8;
	setp.ne.s32 	%p15, %r238, %r73;
	@%p15 bra 	$L__BB0_19;
$L__BB0_20:
	setp.eq.s32 	%p16, %r70, 0;
	@%p16 bra 	$L__BB0_28;
	setp.lt.u32 	%p17, %r70, 4;
	@%p17 bra 	$L__BB0_23;
	sub.s32 	%r129, %r239, %r66;
	mul.wide.s32 	%rd44, %r129, 4;
	add.s64 	%rd45, %rd6, %rd44;
	st.local.f32 	[%rd45], %f2;
	setp.gt.f32 	%p18, %f2, %f610;
	selp.f32 	%f610, %f2, %f610, %p18;
	st.local.f32 	[%rd45+4], %f2;
	st.local.f32 	[%rd45+8], %f2;
	st.local.f32 	[%rd45+12], %f2;
	add.s32 	%r239, %r239, 4;
$L__BB0_23:
	setp.eq.s32 	%p19, %r69, 0;
	@%p19 bra 	$L__BB0_28;
	setp.eq.s32 	%p20, %r69, 1;
	@%p20 bra 	$L__BB0_26;
	sub.s32 	%r130, %r239, %r66;
	mul.wide.s32 	%rd46, %r130, 4;
	add.s64 	%rd47, %rd6, %rd46;
	st.local.f32 	[%rd47], %f2;
	setp.gt.f32 	%p21, %f2, %f610;
	selp.f32 	%f610, %f2, %f610, %p21;
	st.local.f32 	[%rd47+4], %f2;
	add.s32 	%r239, %r239, 2;
$L__BB0_26:
	and.b32  	%r131, %r68, 1;
	setp.eq.b32 	%p22, %r131, 1;
	not.pred 	%p23, %p22;
	@%p23 bra 	$L__BB0_28;
	sub.s32 	%r132, %r239, %r66;
	mul.wide.s32 	%rd48, %r132, 4;
	add.s64 	%rd49, %rd6, %rd48;
	st.local.f32 	[%rd49], %f2;
	setp.gt.f32 	%p24, %f2, %f610;
	selp.f32 	%f610, %f2, %f610, %p24;
$L__BB0_28:
	setp.lt.u32 	%p25, %r72, 7;
	setp.gt.f32 	%p26, %f26, %f610;
	selp.f32 	%f601, %f26, %f610, %p26;
	mov.f32 	%f618, 0f00000000;
	mov.u32 	%r244, %r66;
	@%p25 bra 	$L__BB0_31;
	sub.s32 	%r83, %r71, %r70;
	mov.b32 	%r243, 0;
	mov.f32 	%f618, 0f00000000;
	mov.u32 	%r244, %r66;
$L__BB0_30:
	.pragma "nounroll";
	sub.s32 	%r134, %r244, %r66;
	mul.wide.u32 	%rd50, %r134, 4;
	add.s64 	%rd51, %rd6, %rd50;
	ld.local.v4.f32 	{%f68, %f69, %f70, %f71}, [%rd51];
	sub.f32 	%f72, %f68, %f601;
	fma.rn.f32 	%f73, %f72, 0f3BBB989D, 0f3F000000;
	cvt.sat.f32.f32 	%f74, %f73;
	mov.f32 	%f75, 0f4B400001;
	mov.f32 	%f76, 0f437C0000;
	fma.rm.f32 	%f77, %f74, %f76, %f75;
	add.f32 	%f78, %f77, 0fCB40007F;
	neg.f32 	%f79, %f78;
	fma.rn.f32 	%f80, %f72, 0f3FB8AA3B, %f79;
	fma.rn.f32 	%f81, %f72, 0f32A57060, %f80;
	mov.b32 	%r135, %f77;
	shl.b32 	%r136, %r135, 23;
	mov.b32 	%f82, %r136;
	ex2.approx.ftz.f32 	%f83, %f81;
	fma.rn.f32 	%f84, %f83, %f82, %f618;
	sub.f32 	%f85, %f69, %f601;
	fma.rn.f32 	%f86, %f85, 0f3BBB989D, 0f3F000000;
	cvt.sat.f32.f32 	%f87, %f86;
	fma.rm.f32 	%f88, %f87, %f76, %f75;
	add.f32 	%f89, %f88, 0fCB40007F;
	neg.f32 	%f90, %f89;
	fma.rn.f32 	%f91, %f85, 0f3FB8AA3B, %f90;
	fma.rn.f32 	%f92, %f85, 0f32A57060, %f91;
	mov.b32 	%r137, %f88;
	shl.b32 	%r138, %r137, 23;
	mov.b32 	%f93, %r138;
	ex2.approx.ftz.f32 	%f94, %f92;
	fma.rn.f32 	%f95, %f94, %f93, %f84;
	sub.f32 	%f96, %f70, %f601;
	fma.rn.f32 	%f97, %f96, 0f3BBB989D, 0f3F000000;
	cvt.sat.f32.f32 	%f98, %f97;
	fma.rm.f32 	%f99, %f98, %f76, %f75;
	add.f32 	%f100, %f99, 0fCB40007F;
	neg.f32 	%f101, %f100;
	fma.rn.f32 	%f102, %f96, 0f3FB8AA3B, %f101;
	fma.rn.f32 	%f103, %f96, 0f32A57060, %f102;
	mov.b32 	%r139, %f99;
	shl.b32 	%r140, %r139, 23;
	mov.b32 	%f104, %r140;
	ex2.approx.ftz.f32 	%f105, %f103;
	fma.rn.f32 	%f106, %f105, %f104, %f95;
	sub.f32 	%f107, %f71, %f601;
	fma.rn.f32 	%f108, %f107, 0f3BBB989D, 0f3F000000;
	cvt.sat.f32.f32 	%f109, %f108;
	fma.rm.f32 	%f110, %f109, %f76, %f75;
	add.f32 	%f111, %f110, 0fCB40007F;
	neg.f32 	%f112, %f111;
	fma.rn.f32 	%f113, %f107, 0f3FB8AA3B, %f112;
	fma.rn.f32 	%f114, %f107, 0f32A57060, %f113;
	mov.b32 	%r141, %f110;
	shl.b32 	%r142, %r141, 23;
	mov.b32 	%f115, %r142;
	ex2.approx.ftz.f32 	%f116, %f114;
	fma.rn.f32 	%f117, %f116, %f115, %f106;
	ld.local.v4.f32 	{%f118, %f119, %f120, %f121}, [%rd51+16];
	sub.f32 	%f122, %f118, %f601;
	fma.rn.f32 	%f123, %f122, 0f3BBB989D, 0f3F000000;
	cvt.sat.f32.f32 	%f124, %f123;
	fma.rm.f32 	%f125, %f124, %f76, %f75;
	add.f32 	%f126, %f125, 0fCB40007F;
	neg.f32 	%f127, %f126;
	fma.rn.f32 	%f128, %f122, 0f3FB8AA3B, %f127;
	fma.rn.f32 	%f129, %f122, 0f32A57060, %f128;
	mov.b32 	%r143, %f125;
	shl.b32 	%r144, %r143, 23;
	mov.b32 	%f130, %r144;
	ex2.approx.ftz.f32 	%f131, %f129;
	fma.rn.f32 	%f132, %f131, %f130, %f117;
	sub.f32 	%f133, %f119, %f601;
	fma.rn.f32 	%f134, %f133, 0f3BBB989D, 0f3F000000;
	cvt.sat.f32.f32 	%f135, %f134;
	fma.rm.f32 	%f136, %f135, %f76, %f75;
	add.f32 	%f137, %f136, 0fCB40007F;
	neg.f32 	%f138, %f137;
	fma.rn.f32 	%f139, %f133, 0f3FB8AA3B, %f138;
	fma.rn.f32 	%f140, %f133, 0f32A57060, %f139;
	mov.b32 	%r145, %f136;
	shl.b32 	%r146, %r145, 23;
	mov.b32 	%f141, %r146;
	ex2.approx.ftz.f32 	%f142, %f140;
	fma.rn.f32 	%f143, %f142, %f141, %f132;
	sub.f32 	%f144, %f120, %f601;
	fma.rn.f32 	%f145, %f144, 0f3BBB989D, 0f3F000000;
	cvt.sat.f32.f32 	%f146, %f145;
	fma.rm.f32 	%f147, %f146, %f76, %f75;
	add.f32 	%f148, %f147, 0fCB40007F;
	neg.f32 	%f149, %f148;
	fma.rn.f32 	%f150, %f144, 0f3FB8AA3B, %f149;
	fma.rn.f32 	%f151, %f144, 0f32A57060, %f150;
	mov.b32 	%r147, %f147;
	shl.b32 	%r148, %r147, 23;
	mov.b32 	%f152, %r148;
	ex2.approx.ftz.f32 	%f153, %f151;
	fma.rn.f32 	%f154, %f153, %f152, %f143;
	sub.f32 	%f155, %f121, %f601;
	fma.rn.f32 	%f156, %f155, 0f3BBB989D, 0f3F000000;
	cvt.sat.f32.f32 	%f157, %f156;
	fma.rm.f32 	%f158, %f157, %f76, %f75;
	add.f32 	%f159, %f158, 0fCB40007F;
	neg.f32 	%f160, %f159;
	fma.rn.f32 	%f161, %f155, 0f3FB8AA3B, %f160;
	fma.rn.f32 	%f162, %f155, 0f32A57060, %f161;
	mov.b32 	%r149, %f158;
	shl.b32 	%r150, %r149, 23;
	mov.b32 	%f163, %r150;
	ex2.approx.ftz.f32 	%f164, %f162;
	fma.rn.f32 	%f618, %f164, %f163, %f154;
	add.s32 	%r244, %r244, 8;
	add.s32 	%r243, %r243, 8;
	setp.ne.s32 	%p27, %r243, %r83;
	@%p27 bra 	$L__BB0_30;
$L__BB0_31:
	setp.eq.s32 	%p28, %r70, 0;
	@%p28 bra 	$L__BB0_39;
	setp.lt.u32 	%p29, %r70, 4;
	@%p29 bra 	$L__BB0_34;
	sub.s32 	%r151, %r244, %r66;
	mul.wide.s32 	%rd52, %r151, 4;
	add.s64 	%rd53, %rd6, %rd52;
	ld.local.f32 	%f166, [%rd53];
	sub.f32 	%f167, %f166, %f601;
	fma.rn.f32 	%f168, %f167, 0f3BBB989D, 0f3F000000;
	cvt.sat.f32.f32 	%f169, %f168;
	mov.f32 	%f170, 0f4B400001;
	mov.f32 	%f171, 0f437C0000;
	fma.rm.f32 	%f172, %f169, %f171, %f170;
	add.f32 	%f173, %f172, 0fCB40007F;
	neg.f32 	%f174, %f173;
	fma.rn.f32 	%f175, %f167, 0f3FB8AA3B, %f174;
	fma.rn.f32 	%f176, %f167, 0f32A57060, %f175;
	mov.b32 	%r152, %f172;
	shl.b32 	%r153, %r152, 23;
	mov.b32 	%f177, %r153;
	ex2.approx.ftz.f32 	%f178, %f176;
	fma.rn.f32 	%f179, %f178, %f177, %f618;
	ld.local.f32 	%f180, [%rd53+4];
	sub.f32 	%f181, %f180, %f601;
	fma.rn.f32 	%f182, %f181, 0f3BBB989D, 0f3F000000;
	cvt.sat.f32.f32 	%f183, %f182;
	fma.rm.f32 	%f184, %f183, %f171, %f170;
	add.f32 	%f185, %f184, 0fCB40007F;
	neg.f32 	%f186, %f185;
	fma.rn.f32 	%f187, %f181, 0f3FB8AA3B, %f186;
	fma.rn.f32 	%f188, %f181, 0f32A57060, %f187;
	mov.b32 	%r154, %f184;
	shl.b32 	%r155, %r154, 23;
	mov.b32 	%f189, %r155;
	ex2.approx.ftz.f32 	%f190, %f188;
	fma.rn.f32 	%f191, %f190, %f189, %f179;
	ld.local.f32 	%f192, [%rd53+8];
	sub.f32 	%f193, %f192, %f601;
	fma.rn.f32 	%f194, %f193, 0f3BBB989D, 0f3F000000;
	cvt.sat.f32.f32 	%f195, %f194;
	fma.rm.f32 	%f196, %f195, %f171, %f170;
	add.f32 	%f197, %f196, 0fCB40007F;
	neg.f32 	%f198, %f197;
	fma.rn.f32 	%f199, %f193, 0f3FB8AA3B, %f198;
	fma.rn.f32 	%f200, %f193, 0f32A57060, %f199;
	mov.b32 	%r156, %f196;
	shl.b32 	%r157, %r156, 23;
	mov.b32 	%f201, %r157;
	ex2.approx.ftz.f32 	%f202, %f200;
	fma.rn.f32 	%f203, %f202, %f201, %f191;
	ld.local.f32 	%f204, [%rd53+12];
	sub.f32 	%f205, %f204, %f601;
	fma.rn.f32 	%f206, %f205, 0f3BBB989D, 0f3F000000;
	cvt.sat.f32.f32 	%f207, %f206;
	fma.rm.f32 	%f208, %f207, %f171, %f170;
	add.f32 	%f209, %f208, 0fCB40007F;
	neg.f32 	%f210, %f209;
	fma.rn.f32 	%f211, %f205, 0f3FB8AA3B, %f210;
	fma.rn.f32 	%f212, %f205, 0f32A57060, %f211;
	mov.b32 	%r158, %f208;
	shl.b32 	%r159, %r158, 23;
	mov.b32 	%f213, %r159;
	ex2.approx.ftz.f32 	%f214, %f212;
	fma.rn.f32 	%f618, %f214, %f213, %f203;
	add.s32 	%r244, %r244, 4;
$L__BB0_34:
	setp.eq.s32 	%p30, %r69, 0;
	@%p30 bra 	$L__BB0_39;
	setp.eq.s32 	%p31, %r69, 1;
	@%p31 bra 	$L__BB0_37;
	sub.s32 	%r160, %r244, %r66;
	mul.wide.s32 	%rd54, %r160, 4;
	add.s64 	%rd55, %rd6, %rd54;
	ld.local.f32 	%f216, [%rd55];
	sub.f32 	%f217, %f216, %f601;
	fma.rn.f32 	%f218, %f217, 0f3BBB989D, 0f3F000000;
	cvt.sat.f32.f32 	%f219, %f218;
	mov.f32 	%f220, 0f4B400001;
	mov.f32 	%f221, 0f437C0000;
	fma.rm.f32 	%f222, %f219, %f221, %f220;
	add.f32 	%f223, %f222, 0fCB40007F;
	neg.f32 	%f224, %f223;
	fma.rn.f32 	%f225, %f217, 0f3FB8AA3B, %f224;
	fma.rn.f32 	%f226, %f217, 0f32A57060, %f225;
	mov.b32 	%r161, %f222;
	shl.b32 	%r162, %r161, 23;
	mov.b32 	%f227, %r162;
	ex2.approx.ftz.f32 	%f228, %f226;
	fma.rn.f32 	%f229, %f228, %f227, %f618;
	ld.local.f32 	%f230, [%rd55+4];
	sub.f32 	%f231, %f230, %f601;
	fma.rn.f32 	%f232, %f231, 0f3BBB989D, 0f3F000000;
	cvt.sat.f32.f32 	%f233, %f232;
	fma.rm.f32 	%f234, %f233, %f221, %f220;
	add.f32 	%f235, %f234, 0fCB40007F;
	neg.f32 	%f236, %f235;
	fma.rn.f32 	%f237, %f231, 0f3FB8AA3B, %f236;
	fma.rn.f32 	%f238, %f231, 0f32A57060, %f237;
	mov.b32 	%r163, %f234;
	shl.b32 	%r164, %r163, 23;
	mov.b32 	%f239, %r164;
	ex2.approx.ftz.f32 	%f240, %f238;
	fma.rn.f32 	%f618, %f240, %f239, %f229;
	add.s32 	%r244, %r244, 2;
$L__BB0_37:
	and.b32  	%r165, %r68, 1;
	setp.eq.b32 	%p32, %r165, 1;
	not.pred 	%p33, %p32;
	@%p33 bra 	$L__BB0_39;
	sub.s32 	%r166, %r244, %r66;
	mul.wide.s32 	%rd56, %r166, 4;
	add.s64 	%rd57, %rd6, %rd56;
	ld.local.f32 	%f241, [%rd57];
	sub.f32 	%f242, %f241, %f601;
	fma.rn.f32 	%f243, %f242, 0f3BBB989D, 0f3F000000;
	cvt.sat.f32.f32 	%f244, %f243;
	mov.f32 	%f245, 0f4B400001;
	mov.f32 	%f246, 0f437C0000;
	fma.rm.f32 	%f247, %f244, %f246, %f245;
	add.f32 	%f248, %f247, 0fCB40007F;
	neg.f32 	%f249, %f248;
	fma.rn.f32 	%f250, %f242, 0f3FB8AA3B, %f249;
	fma.rn.f32 	%f251, %f242, 0f32A57060, %f250;
	mov.b32 	%r167, %f247;
	shl.b32 	%r168, %r167, 23;
	mov.b32 	%f252, %r168;
	ex2.approx.ftz.f32 	%f253, %f251;
	fma.rn.f32 	%f618, %f253, %f252, %f618;
$L__BB0_39:
	sub.f32 	%f254, %f26, %f601;
	fma.rn.f32 	%f255, %f254, 0f3BBB989D, 0f3F000000;
	cvt.sat.f32.f32 	%f256, %f255;
	mov.f32 	%f257, 0f4B400001;
	mov.f32 	%f258, 0f437C0000;
	fma.rm.f32 	%f259, %f256, %f258, %f257;
	add.f32 	%f260, %f259, 0fCB40007F;
	neg.f32 	%f261, %f260;
	fma.rn.f32 	%f262, %f254, 0f3FB8AA3B, %f261;
	fma.rn.f32 	%f263, %f254, 0f32A57060, %f262;
	mov.b32 	%r169, %f259;
	shl.b32 	%r170, %r169, 23;
	mov.b32 	%f264, %r170;
	ex2.approx.ftz.f32 	%f265, %f263;
	mul.f32 	%f266, %f265, %f264;
	fma.rn.f32 	%f600, %f600, %f266, %f618;
	setp.lt.s32 	%p34, %r236, %r111;
	add.s32 	%r235, %r235, 1;
	@%p34 bra 	$L__BB0_17;
	bra.uni 	$L__BB0_94;
$L__BB0_40:
	add.s32 	%r18, %r112, -1;
	and.b32  	%r19, %r112, 15;
	and.b32  	%r20, %r112, 7;
	and.b32  	%r21, %r112, 3;
	and.b32  	%r22, %r112, 2147483640;
	and.b32  	%r23, %r112, 2147483632;
	mov.b32 	%r216, 0;
	mov.f32 	%f600, 0f00000000;
	mov.f32 	%f5, 0fFF800000;
$L__BB0_41:
	mov.u32 	%r24, %r216;
	mov.f32 	%f3, %f5;
	add.s32 	%r216, %r24, 128;
	min.s32 	%r26, %r111, %r216;
	mov.f32 	%f590, 0fFF800000;
	mov.u32 	%r225, %r24;
$L__BB0_42:
	setp.lt.u32 	%p35, %r18, 7;
	mul.lo.s32 	%r42, %r225, %r112;
	mov.f32 	%f598, 0f00000000;
	mov.b32 	%r228, 0;
	@%p35 bra 	$L__BB0_45;
	and.b32  	%r173, %r112, 2147483640;
	neg.s32 	%r226, %r173;
	mul.wide.s32 	%rd58, %r2, 4;
	add.s64 	%rd59, %rd58, %rd2;
	add.s64 	%rd154, %rd59, 16;
	mul.wide.u32 	%rd60, %r42, 4;
	add.s64 	%rd61, %rd1, %rd60;
	add.s64 	%rd153, %rd61, 16;
	mov.f32 	%f598, 0f00000000;
$L__BB0_44:
	.pragma "nounroll";
	ld.global.nc.f32 	%f273, [%rd154+-16];
	ld.global.nc.f32 	%f274, [%rd153+-16];
	fma.rn.f32 	%f275, %f273, %f274, %f598;
	ld.global.nc.f32 	%f276, [%rd154+-12];
	ld.global.nc.f32 	%f277, [%rd153+-12];
	fma.rn.f32 	%f278, %f276, %f277, %f275;
	ld.global.nc.f32 	%f279, [%rd154+-8];
	ld.global.nc.f32 	%f280, [%rd153+-8];
	fma.rn.f32 	%f281, %f279, %f280, %f278;
	ld.global.nc.f32 	%f282, [%rd154+-4];
	ld.global.nc.f32 	%f283, [%rd153+-4];
	fma.rn.f32 	%f284, %f282, %f283, %f281;
	ld.global.nc.f32 	%f285, [%rd154];
	ld.global.nc.f32 	%f286, [%rd153];
	fma.rn.f32 	%f287, %f285, %f286, %f284;
	ld.global.nc.f32 	%f288, [%rd154+4];
	ld.global.nc.f32 	%f289, [%rd153+4];
	fma.rn.f32 	%f290, %f288, %f289, %f287;
	ld.global.nc.f32 	%f291, [%rd154+8];
	ld.global.nc.f32 	%f292, [%rd153+8];
	fma.rn.f32 	%f293, %f291, %f292, %f290;
	ld.global.nc.f32 	%f294, [%rd154+12];
	ld.global.nc.f32 	%f295, [%rd153+12];
	fma.rn.f32 	%f598, %f294, %f295, %f293;
	add.s32 	%r226, %r226, 8;
	add.s64 	%rd154, %rd154, 32;
	add.s64 	%rd153, %rd153, 32;
	setp.ne.s32 	%p36, %r226, 0;
	mov.u32 	%r228, %r22;
	@%p36 bra 	$L__BB0_44;
$L__BB0_45:
	setp.eq.s32 	%p37, %r20, 0;
	@%p37 bra 	$L__BB0_53;
	add.s32 	%r174, %r20, -1;
	setp.lt.u32 	%p38, %r174, 3;
	@%p38 bra 	$L__BB0_48;
	cvt.u64.u32 	%rd62, %r228;
	cvt.s64.s32 	%rd63, %r2;
	add.s64 	%rd64, %rd62, %rd63;
	shl.b64 	%rd65, %rd64, 2;
	add.s64 	%rd66, %rd2, %rd65;
	ld.global.nc.f32 	%f297, [%rd66];
	add.s32 	%r175, %r228, %r42;
	mul.wide.u32 	%rd67, %r175, 4;
	add.s64 	%rd68, %rd1, %rd67;
	ld.global.nc.f32 	%f298, [%rd68];
	fma.rn.f32 	%f299, %f297, %f298, %f598;
	ld.global.nc.f32 	%f300, [%rd66+4];
	cvt.u64.u32 	%rd69, %r42;
	add.s64 	%rd70, %rd62, %rd69;
	shl.b64 	%rd71, %rd70, 2;
	add.s64 	%rd72, %rd1, %rd71;
	ld.global.nc.f32 	%f301, [%rd72+4];
	fma.rn.f32 	%f302, %f300, %f301, %f299;
	ld.global.nc.f32 	%f303, [%rd66+8];
	ld.global.nc.f32 	%f304, [%rd72+8];
	fma.rn.f32 	%f305, %f303, %f304, %f302;
	ld.global.nc.f32 	%f306, [%rd66+12];
	ld.global.nc.f32 	%f307, [%rd72+12];
	fma.rn.f32 	%f598, %f306, %f307, %f305;
	add.s32 	%r228, %r228, 4;
$L__BB0_48:
	setp.eq.s32 	%p39, %r21, 0;
	@%p39 bra 	$L__BB0_53;
	setp.eq.s32 	%p40, %r21, 1;
	@%p40 bra 	$L__BB0_51;
	cvt.u64.u32 	%rd73, %r228;
	cvt.s64.s32 	%rd74, %r2;
	add.s64 	%rd75, %rd73, %rd74;
	shl.b64 	%rd76, %rd75, 2;
	add.s64 	%rd77, %rd2, %rd76;
	ld.global.nc.f32 	%f309, [%rd77];
	add.s32 	%r176, %r228, %r42;
	mul.wide.u32 	%rd78, %r176, 4;
	add.s64 	%rd79, %rd1, %rd78;
	ld.global.nc.f32 	%f310, [%rd79];
	fma.rn.f32 	%f311, %f309, %f310, %f598;
	ld.global.nc.f32 	%f312, [%rd77+4];
	cvt.u64.u32 	%rd80, %r42;
	add.s64 	%rd81, %rd73, %rd80;
	shl.b64 	%rd82, %rd81, 2;
	add.s64 	%rd83, %rd1, %rd82;
	ld.global.nc.f32 	%f313, [%rd83+4];
	fma.rn.f32 	%f598, %f312, %f313, %f311;
	add.s32 	%r228, %r228, 2;
$L__BB0_51:
	and.b32  	%r177, %r112, 1;
	setp.eq.b32 	%p41, %r177, 1;
	not.pred 	%p42, %p41;
	@%p42 bra 	$L__BB0_53;
	cvt.u64.u32 	%rd84, %r228;
	cvt.s64.s32 	%rd85, %r2;
	add.s64 	%rd86, %rd84, %rd85;
	shl.b64 	%rd87, %rd86, 2;
	add.s64 	%rd88, %rd2, %rd87;
	ld.global.nc.f32 	%f314, [%rd88];
	add.s32 	%r178, %r228, %r42;
	mul.wide.u32 	%rd89, %r178, 4;
	add.s64 	%rd90, %rd1, %rd89;
	ld.global.nc.f32 	%f315, [%rd90];
	fma.rn.f32 	%f598, %f314, %f315, %f598;
$L__BB0_53:
	mul.f32 	%f316, %f1, %f598;
	sub.s32 	%r179, %r225, %r24;
	mul.wide.u32 	%rd91, %r179, 4;
	add.s64 	%rd92, %rd6, %rd91;
	st.local.f32 	[%rd92], %f316;
	setp.gt.f32 	%p43, %f316, %f590;
	selp.f32 	%f590, %f316, %f590, %p43;
	add.s32 	%r225, %r225, 1;
	setp.lt.s32 	%p44, %r225, %r26;
	@%p44 bra 	$L__BB0_42;
	setp.lt.u32 	%p45, %r18, 15;
	setp.gt.f32 	%p46, %f3, %f590;
	selp.f32 	%f5, %f3, %f590, %p46;
	mov.b32 	%r223, 0;
	@%p45 bra 	$L__BB0_57;
	mov.b32 	%r217, 0;
$L__BB0_56:
	.pragma "nounroll";
	mul.wide.u32 	%rd93, %r217, 4;
	add.s64 	%rd94, %rd7, %rd93;
	mov.f32 	%f317, 0f00000000;
	st.local.v4.f32 	[%rd94], {%f317, %f317, %f317, %f317};
	st.local.v4.f32 	[%rd94+16], {%f317, %f317, %f317, %f317};
	st.local.v4.f32 	[%rd94+32], {%f317, %f317, %f317, %f317};
	st.local.v4.f32 	[%rd94+48], {%f317, %f317, %f317, %f317};
	add.s32 	%r217, %r217, 16;
	setp.eq.s32 	%p47, %r217, %r23;
	mov.u32 	%r223, %r23;
	@%p47 bra 	$L__BB0_57;
	bra.uni 	$L__BB0_56;
$L__BB0_57:
	setp.eq.s32 	%p48, %r19, 0;
	@%p48 bra 	$L__BB0_67;
	add.s32 	%r182, %r19, -1;
	setp.lt.u32 	%p49, %r182, 7;
	@%p49 bra 	$L__BB0_60;
	mul.wide.u32 	%rd95, %r223, 4;
	add.s64 	%rd96, %rd7, %rd95;
	mov.b32 	%r183, 0;
	st.local.u32 	[%rd96], %r183;
	st.local.u32 	[%rd96+4], %r183;
	st.local.u32 	[%rd96+8], %r183;
	st.local.u32 	[%rd96+12], %r183;
	st.local.u32 	[%rd96+16], %r183;
	st.local.u32 	[%rd96+20], %r183;
	st.local.u32 	[%rd96+24], %r183;
	st.local.u32 	[%rd96+28], %r183;
	add.s32 	%r223, %r223, 8;
$L__BB0_60:
	setp.eq.s32 	%p50, %r20, 0;
	@%p50 bra 	$L__BB0_67;
	add.s32 	%r184, %r20, -1;
	setp.lt.u32 	%p51, %r184, 3;
	@%p51 bra 	$L__BB0_63;
	mul.wide.u32 	%rd97, %r223, 4;
	add.s64 	%rd98, %rd7, %rd97;
	mov.b32 	%r185, 0;
	st.local.u32 	[%rd98], %r185;
	st.local.u32 	[%rd98+4], %r185;
	st.local.u32 	[%rd98+8], %r185;
	st.local.u32 	[%rd98+12], %r185;
	add.s32 	%r223, %r223, 4;
$L__BB0_63:
	setp.eq.s32 	%p52, %r21, 0;
	@%p52 bra 	$L__BB0_67;
	setp.eq.s32 	%p53, %r21, 1;
	mul.wide.u32 	%rd99, %r223, 4;
	add.s64 	%rd10, %rd7, %rd99;
	mov.b32 	%r186, 0;
	st.local.u32 	[%rd10], %r186;
	@%p53 bra 	$L__BB0_67;
	setp.eq.s32 	%p54, %r21, 2;
	mov.b32 	%r187, 0;
	st.local.u32 	[%rd10+4], %r187;
	@%p54 bra 	$L__BB0_67;
	mov.b32 	%r188, 0;
	st.local.u32 	[%rd10+8], %r188;
$L__BB0_67:
	mov.f32 	%f599, 0f00000000;
	mov.u32 	%r230, %r24;
$L__BB0_68:
	setp.lt.u32 	%p55, %r18, 15;
	sub.s32 	%r190, %r230, %r24;
	mul.wide.u32 	%rd100, %r190, 4;
	add.s64 	%rd101, %rd6, %rd100;
	ld.local.f32 	%f319, [%rd101];
	sub.f32 	%f320, %f319, %f5;
	fma.rn.f32 	%f321, %f320, 0f3BBB989D, 0f3F000000;
	cvt.sat.f32.f32 	%f322, %f321;
	mov.f32 	%f323, 0f4B400001;
	mov.f32 	%f324, 0f437C0000;
	fma.rm.f32 	%f325, %f322, %f324, %f323;
	add.f32 	%f326, %f325, 0fCB40007F;
	neg.f32 	%f327, %f326;
	fma.rn.f32 	%f328, %f320, 0f3FB8AA3B, %f327;
	fma.rn.f32 	%f329, %f320, 0f32A57060, %f328;
	mov.b32 	%r191, %f325;
	shl.b32 	%r192, %r191, 23;
	mov.b32 	%f330, %r192;
	ex2.approx.ftz.f32 	%f331, %f329;
	mul.f32 	%f21, %f331, %f330;
	add.f32 	%f599, %f599, %f21;
	mul.lo.s32 	%r53, %r230, %r112;
	mov.b32 	%r233, 0;
	@%p55 bra 	$L__BB0_71;
	mov.b32 	%r231, 0;
$L__BB0_70:
	.pragma "nounroll";
	add.s32 	%r194, %r231, %r53;
	mul.wide.u32 	%rd102, %r194, 4;
	add.s64 	%rd103, %rd3, %rd102;
	ld.global.nc.f32 	%f332, [%rd103];
	mul.wide.u32 	%rd104, %r231, 4;
	add.s64 	%rd105, %rd7, %rd104;
	ld.local.v4.f32 	{%f333, %f334, %f335, %f336}, [%rd105];
	fma.rn.f32 	%f337, %f21, %f332, %f333;
	ld.global.nc.f32 	%f338, [%rd103+4];
	fma.rn.f32 	%f339, %f21, %f338, %f334;
	ld.global.nc.f32 	%f340, [%rd103+8];
	fma.rn.f32 	%f341, %f21, %f340, %f335;
	ld.global.nc.f32 	%f342, [%rd103+12];
	fma.rn.f32 	%f343, %f21, %f342, %f336;
	st.local.v4.f32 	[%rd105], {%f337, %f339, %f341, %f343};
	ld.global.nc.f32 	%f344, [%rd103+16];
	ld.local.v4.f32 	{%f345, %f346, %f347, %f348}, [%rd105+16];
	fma.rn.f32 	%f349, %f21, %f344, %f345;
	ld.global.nc.f32 	%f350, [%rd103+20];
	fma.rn.f32 	%f351, %f21, %f350, %f346;
	ld.global.nc.f32 	%f352, [%rd103+24];
	fma.rn.f32 	%f353, %f21, %f352, %f347;
	ld.global.nc.f32 	%f354, [%rd103+28];
	fma.rn.f32 	%f355, %f21, %f354, %f348;
	st.local.v4.f32 	[%rd105+16], {%f349, %f351, %f353, %f355};
	ld.global.nc.f32 	%f356, [%rd103+32];
	ld.local.v4.f32 	{%f357, %f358, %f359, %f360}, [%rd105+32];
	fma.rn.f32 	%f361, %f21, %f356, %f357;
	ld.global.nc.f32 	%f362, [%rd103+36];
	fma.rn.f32 	%f363, %f21, %f362, %f358;
	ld.global.nc.f32 	%f364, [%rd103+40];
	fma.rn.f32 	%f365, %f21, %f364, %f359;
	ld.global.nc.f32 	%f366, [%rd103+44];
	fma.rn.f32 	%f367, %f21, %f366, %f360;
	st.local.v4.f32 	[%rd105+32], {%f361, %f363, %f365, %f367};
	ld.global.nc.f32 	%f368, [%rd103+48];
	ld.local.v4.f32 	{%f369, %f370, %f371, %f372}, [%rd105+48];
	fma.rn.f32 	%f373, %f21, %f368, %f369;
	ld.global.nc.f32 	%f374, [%rd103+52];
	fma.rn.f32 	%f375, %f21, %f374, %f370;
	ld.global.nc.f32 	%f376, [%rd103+56];
	fma.rn.f32 	%f377, %f21, %f376, %f371;
	ld.global.nc.f32 	%f378, [%rd103+60];
	fma.rn.f32 	%f379, %f21, %f378, %f372;
	st.local.v4.f32 	[%rd105+48], {%f373, %f375, %f377, %f379};
	add.s32 	%r231, %r231, 16;
	setp.ne.s32 	%p56, %r231, %r23;
	mov.u32 	%r233, %r23;
	@%p56 bra 	$L__BB0_70;
$L__BB0_71:
	setp.eq.s32 	%p57, %r19, 0;
	@%p57 bra 	$L__BB0_81;
	add.s32 	%r195, %r19, -1;
	setp.lt.u32 	%p58, %r195, 7;
	@%p58 bra 	$L__BB0_74;
	cvt.u64.u32 	%rd106, %r233;
	add.s32 	%r196, %r233, %r53;
	mul.wide.u32 	%rd107, %r196, 4;
	add.s64 	%rd108, %rd3, %rd107;
	ld.global.nc.f32 	%f380, [%rd108];
	mul.wide.u32 	%rd109, %r233, 4;
	add.s64 	%rd110, %rd7, %rd109;
	ld.local.f32 	%f381, [%rd110];
	fma.rn.f32 	%f382, %f21, %f380, %f381;
	st.local.f32 	[%rd110], %f382;
	cvt.u64.u32 	%rd111, %r53;
	add.s64 	%rd112, %rd106, %rd111;
	shl.b64 	%rd113, %rd112, 2;
	add.s64 	%rd114, %rd3, %rd113;
	ld.global.nc.f32 	%f383, [%rd114+4];
	ld.local.f32 	%f384, [%rd110+4];
	fma.rn.f32 	%f385, %f21, %f383, %f384;
	st.local.f32 	[%rd110+4], %f385;
	ld.global.nc.f32 	%f386, [%rd114+8];
	ld.local.f32 	%f387, [%rd110+8];
	fma.rn.f32 	%f388, %f21, %f386, %f387;
	st.local.f32 	[%rd110+8], %f388;
	ld.global.nc.f32 	%f389, [%rd114+12];
	ld.local.f32 	%f390, [%rd110+12];
	fma.rn.f32 	%f391, %f21, %f389, %f390;
	st.local.f32 	[%rd110+12], %f391;
	ld.global.nc.f32 	%f392, [%rd114+16];
	ld.local.f32 	%f393, [%rd110+16];
	fma.rn.f32 	%f394, %f21, %f392, %f393;
	st.local.f32 	[%rd110+16], %f394;
	ld.global.nc.f32 	%f395, [%rd114+20];
	ld.local.f32 	%f396, [%rd110+20];
	fma.rn.f32 	%f397, %f21, %f395, %f396;
	st.local.f32 	[%rd110+20], %f397;
	ld.global.nc.f32 	%f398, [%rd114+24];
	ld.local.f32 	%f399, [%rd110+24];
	fma.rn.f32 	%f400, %f21, %f398, %f399;
	st.local.f32 	[%rd110+24], %f400;
	ld.global.nc.f32 	%f401, [%rd114+28];
	ld.local.f32 	%f402, [%rd110+28];
	fma.rn.f32 	%f403, %f21, %f401, %f402;
	st.local.f32 	[%rd110+28], %f403;
	add.s32 	%r233, %r233, 8;
$L__BB0_74:
	setp.eq.s32 	%p59, %r20, 0;
	@%p59 bra 	$L__BB0_81;
	add.s32 	%r197, %r20, -1;
	setp.lt.u32 	%p60, %r197, 3;
	@%p60 bra 	$L__BB0_77;
	cvt.u64.u32 	%rd115, %r233;
	add.s32 	%r198, %r233, %r53;
	mul.wide.u32 	%rd116, %r198, 4;
	add.s64 	%rd117, %rd3, %rd116;
	ld.global.nc.f32 	%f404, [%rd117];
	mul.wide.u32 	%rd118, %r233, 4;
	add.s64 	%rd119, %rd7, %rd118;
	ld.local.f32 	%f405, [%rd119];
	fma.rn.f32 	%f406, %f21, %f404, %f405;
	st.local.f32 	[%rd119], %f406;
	cvt.u64.u32 	%rd120, %r53;
	add.s64 	%rd121, %rd115, %rd120;
	shl.b64 	%rd122, %rd121, 2;
	add.s64 	%rd123, %rd3, %rd122;
	ld.global.nc.f32 	%f407, [%rd123+4];
	ld.local.f32 	%f408, [%rd119+4];
	fma.rn.f32 	%f409, %f21, %f407, %f408;
	st.local.f32 	[%rd119+4], %f409;
	ld.global.nc.f32 	%f410, [%rd123+8];
	ld.local.f32 	%f411, [%rd119+8];
	fma.rn.f32 	%f412, %f21, %f410, %f411;
	st.local.f32 	[%rd119+8], %f412;
	ld.global.nc.f32 	%f413, [%rd123+12];
	ld.local.f32 	%f414, [%rd119+12];
	fma.rn.f32 	%f415, %f21, %f413, %f414;
	st.local.f32 	[%rd119+12], %f415;
	add.s32 	%r233, %r233, 4;
$L__BB0_77:
	setp.eq.s32 	%p61, %r21, 0;
	@%p61 bra 	$L__BB0_81;
	setp.eq.s32 	%p62, %r21, 1;
	cvt.u64.u32 	%rd17, %r233;
	add.s32 	%r199, %r233, %r53;
	mul.wide.u32 	%rd124, %r199, 4;
	add.s64 	%rd125, %rd3, %rd124;
	ld.global.nc.f32 	%f416, [%rd125];
	mul.wide.u32 	%rd126, %r233, 4;
	add.s64 	%rd18, %rd7, %rd126;
	ld.local.f32 	%f417, [%rd18];
	fma.rn.f32 	%f418, %f21, %f416, %f417;
	st.local.f32 	[%rd18], %f418;
	@%p62 bra 	$L__BB0_81;
	setp.eq.s32 	%p63, %r21, 2;
	cvt.u64.u32 	%rd127, %r53;
	add.s64 	%rd128, %rd17, %rd127;
	shl.b64 	%rd129, %rd128, 2;
	add.s64 	%rd19, %rd3, %rd129;
	ld.global.nc.f32 	%f419, [%rd19+4];
	ld.local.f32 	%f420, [%rd18+4];
	fma.rn.f32 	%f421, %f21, %f419, %f420;
	st.local.f32 	[%rd18+4], %f421;
	@%p63 bra 	$L__BB0_81;
	ld.global.nc.f32 	%f422, [%rd19+8];
	ld.local.f32 	%f423, [%rd18+8];
	fma.rn.f32 	%f424, %f21, %f422, %f423;
	st.local.f32 	[%rd18+8], %f424;
$L__BB0_81:
	add.s32 	%r230, %r230, 1;
	setp.lt.s32 	%p64, %r230, %r26;
	@%p64 bra 	$L__BB0_68;
	sub.f32 	%f425, %f3, %f5;
	fma.rn.f32 	%f426, %f425, 0f3BBB989D, 0f3F000000;
	cvt.sat.f32.f32 	%f427, %f426;
	mov.f32 	%f428, 0f4B400001;
	mov.f32 	%f429, 0f437C0000;
	fma.rm.f32 	%f430, %f427, %f429, %f428;
	add.f32 	%f431, %f430, 0fCB40007F;
	neg.f32 	%f432, %f431;
	fma.rn.f32 	%f433, %f425, 0f3FB8AA3B, %f432;
	fma.rn.f32 	%f434, %f425, 0f32A57060, %f433;
	mov.b32 	%r201, %f430;
	shl.b32 	%r202, %r201, 23;
	mov.b32 	%f435, %r202;
	ex2.approx.ftz.f32 	%f436, %f434;
	mul.f32 	%f23, %f436, %f435;
	fma.rn.f32 	%f600, %f600, %f23, %f599;
	mov.b32 	%r220, 0;
	@%p55 bra 	$L__BB0_83;
	bra.uni 	$L__BB0_108;
$L__BB0_83:
	setp.eq.s32 	%p67, %r19, 0;
	@%p67 bra 	$L__BB0_93;
	add.s32 	%r204, %r19, -1;
	setp.lt.u32 	%p68, %r204, 7;
	@%p68 bra 	$L__BB0_86;
	mul.wide.u32 	%rd133, %r220, 4;
	add.s64 	%rd134, %rd5, %rd133;
	ld.local.f32 	%f485, [%rd134];
	add.s64 	%rd135, %rd7, %rd133;
	ld.local.f32 	%f486, [%rd135];
	fma.rn.f32 	%f487, %f23, %f485, %f486;
	st.local.f32 	[%rd134], %f487;
	ld.local.f32 	%f488, [%rd134+4];
	ld.local.f32 	%f489, [%rd135+4];
	fma.rn.f32 	%f490, %f23, %f488, %f489;
	st.local.f32 	[%rd134+4], %f490;
	ld.local.f32 	%f491, [%rd134+8];
	ld.local.f32 	%f492, [%rd135+8];
	fma.rn.f32 	%f493, %f23, %f491, %f492;
	st.local.f32 	[%rd134+8], %f493;
	ld.local.f32 	%f494, [%rd134+12];
	ld.local.f32 	%f495, [%rd135+12];
	fma.rn.f32 	%f496, %f23, %f494, %f495;
	st.local.f32 	[%rd134+12], %f496;
	ld.local.f32 	%f497, [%rd134+16];
	ld.local.f32 	%f498, [%rd135+16];
	fma.rn.f32 	%f499, %f23, %f497, %f498;
	st.local.f32 	[%rd134+16], %f499;
	ld.local.f32 	%f500, [%rd134+20];
	ld.local.f32 	%f501, [%rd135+20];
	fma.rn.f32 	%f502, %f23, %f500, %f501;
	st.local.f32 	[%rd134+20], %f502;
	ld.local.f32 	%f503, [%rd134+24];
	ld.local.f32 	%f504, [%rd135+24];
	fma.rn.f32 	%f505, %f23, %f503, %f504;
	st.local.f32 	[%rd134+24], %f505;
	ld.local.f32 	%f506, [%rd134+28];
	ld.local.f32 	%f507, [%rd135+28];
	fma.rn.f32 	%f508, %f23, %f506, %f507;
	st.local.f32 	[%rd134+28], %f508;
	add.s32 	%r220, %r220, 8;
$L__BB0_86:
	setp.eq.s32 	%p69, %r20, 0;
	@%p69 bra 	$L__BB0_93;
	add.s32 	%r205, %r20, -1;
	setp.lt.u32 	%p70, %r205, 3;
	@%p70 bra 	$L__BB0_89;
	mul.wide.u32 	%rd136, %r220, 4;
	add.s64 	%rd137, %rd5, %rd136;
	ld.local.f32 	%f509, [%rd137];
	add.s64 	%rd138, %rd7, %rd136;
	ld.local.f32 	%f510, [%rd138];
	fma.rn.f32 	%f511, %f23, %f509, %f510;
	st.local.f32 	[%rd137], %f511;
	ld.local.f32 	%f512, [%rd137+4];
	ld.local.f32 	%f513, [%rd138+4];
	fma.rn.f32 	%f514, %f23, %f512, %f513;
	st.local.f32 	[%rd137+4], %f514;
	ld.local.f32 	%f515, [%rd137+8];
	ld.local.f32 	%f516, [%rd138+8];
	fma.rn.f32 	%f517, %f23, %f515, %f516;
	st.local.f32 	[%rd137+8], %f517;
	ld.local.f32 	%f518, [%rd137+12];
	ld.local.f32 	%f519, [%rd138+12];
	fma.rn.f32 	%f520, %f23, %f518, %f519;
	st.local.f32 	[%rd137+12], %f520;
	add.s32 	%r220, %r220, 4;
$L__BB0_89:
	setp.eq.s32 	%p71, %r21, 0;
	@%p71 bra 	$L__BB0_93;
	setp.eq.s32 	%p72, %r21, 1;
	mul.wide.u32 	%rd139, %r220, 4;
	add.s64 	%rd8, %rd5, %rd139;
	ld.local.f32 	%f521, [%rd8];
	add.s64 	%rd9, %rd7, %rd139;
	ld.local.f32 	%f522, [%rd9];
	fma.rn.f32 	%f523, %f23, %f521, %f522;
	st.local.f32 	[%rd8], %f523;
	@%p72 bra 	$L__BB0_93;
	setp.eq.s32 	%p73, %r21, 2;
	ld.local.f32 	%f524, [%rd8+4];
	ld.local.f32 	%f525, [%rd9+4];
	fma.rn.f32 	%f526, %f23, %f524, %f525;
	st.local.f32 	[%rd8+4], %f526;
	@%p73 bra 	$L__BB0_93;
	ld.local.f32 	%f527, [%rd8+8];
	ld.local.f32 	%f528, [%rd9+8];
	fma.rn.f32 	%f529, %f23, %f527, %f528;
	st.local.f32 	[%rd8+8], %f529;
$L__BB0_93:
	setp.lt.s32 	%p74, %r216, %r111;
	@%p74 bra 	$L__BB0_41;
$L__BB0_94:
	setp.lt.s32 	%p75, %r112, 1;
	@%p75 bra 	$L__BB0_107;
	add.s32 	%r207, %r112, -1;
	and.b32  	%r62, %r112, 15;
	setp.lt.u32 	%p76, %r207, 15;
	mov.b32 	%r249, 0;
	@%p76 bra 	$L__BB0_98;
	and.b32  	%r249, %r112, 2147483632;
	neg.s32 	%r248, %r249;
	add.s64 	%rd155, %rd5, 32;
	add.s64 	%rd21, %rd4, 32;
	mov.u32 	%r247, %r2;
$L__BB0_97:
	.pragma "nounroll";
	mul.wide.s32 	%rd140, %r247, 4;
	add.s64 	%rd141, %rd21, %rd140;
	ld.local.v4.f32 	{%f530, %f531, %f532, %f533}, [%rd155+-32];
	div.rn.f32 	%f534, %f530, %f600;
	st.global.f32 	[%rd141+-32], %f534;
	div.rn.f32 	%f535, %f531, %f600;
	st.global.f32 	[%rd141+-28], %f535;
	div.rn.f32 	%f536, %f532, %f600;
	st.global.f32 	[%rd141+-24], %f536;
	div.rn.f32 	%f537, %f533, %f600;
	st.global.f32 	[%rd141+-20], %f537;
	ld.local.v4.f32 	{%f538, %f539, %f540, %f541}, [%rd155+-16];
	div.rn.f32 	%f542, %f538, %f600;
	st.global.f32 	[%rd141+-16], %f542;
	div.rn.f32 	%f543, %f539, %f600;
	st.global.f32 	[%rd141+-12], %f543;
	div.rn.f32 	%f544, %f540, %f600;
	st.global.f32 	[%rd141+-8], %f544;
	div.rn.f32 	%f545, %f541, %f600;
	st.global.f32 	[%rd141+-4], %f545;
	ld.local.v4.f32 	{%f546, %f547, %f548, %f549}, [%rd155];
	div.rn.f32 	%f550, %f546, %f600;
	st.global.f32 	[%rd141], %f550;
	div.rn.f32 	%f551, %f547, %f600;
	st.global.f32 	[%rd141+4], %f551;
	div.rn.f32 	%f552, %f548, %f600;
	st.global.f32 	[%rd141+8], %f552;
	div.rn.f32 	%f553, %f549, %f600;
	st.global.f32 	[%rd141+12], %f553;
	ld.local.v4.f32 	{%f554, %f555, %f556, %f557}, [%rd155+16];
	div.rn.f32 	%f558, %f554, %f600;
	st.global.f32 	[%rd141+16], %f558;
	div.rn.f32 	%f559, %f555, %f600;
	st.global.f32 	[%rd141+20], %f559;
	div.rn.f32 	%f560, %f556, %f600;
	st.global.f32 	[%rd141+24], %f560;
	div.rn.f32 	%f561, %f557, %f600;
	st.global.f32 	[%rd141+28], %f561;
	add.s32 	%r248, %r248, 16;
	add.s64 	%rd155, %rd155, 64;
	add.s32 	%r247, %r247, 16;
	setp.ne.s32 	%p77, %r248, 0;
	@%p77 bra 	$L__BB0_97;
$L__BB0_98:
	setp.eq.s32 	%p78, %r62, 0;
	@%p78 bra 	$L__BB0_107;
	and.b32  	%r99, %r112, 7;
	setp.lt.u32 	%p79, %r62, 8;
	@%p79 bra 	$L__BB0_101;
	mul.wide.u32 	%rd142, %r249, 4;
	add.s64 	%rd143, %rd5, %rd142;
	ld.local.f32 	%f562, [%rd143];
	div.rn.f32 	%f563, %f562, %f600;
	add.s32 	%r208, %r249, %r2;
	mul.wide.s32 	%rd144, %r208, 4;
	add.s64 	%rd145, %rd4, %rd144;
	st.global.f32 	[%rd145], %f563;
	ld.local.f32 	%f564, [%rd143+4];
	div.rn.f32 	%f565, %f564, %f600;
	st.global.f32 	[%rd145+4], %f565;
	ld.local.f32 	%f566, [%rd143+8];
	div.rn.f32 	%f567, %f566, %f600;
	st.global.f32 	[%rd145+8], %f567;
	ld.local.f32 	%f568, [%rd143+12];
	div.rn.f32 	%f569, %f568, %f600;
	st.global.f32 	[%rd145+12], %f569;
	ld.local.f32 	%f570, [%rd143+16];
	div.rn.f32 	%f571, %f570, %f600;
	st.global.f32 	[%rd145+16], %f571;
	ld.local.f32 	%f572, [%rd143+20];
	div.rn.f32 	%f573, %f572, %f600;
	st.global.f32 	[%rd145+20], %f573;
	ld.local.f32 	%f574, [%rd143+24];
	div.rn.f32 	%f575, %f574, %f600;
	st.global.f32 	[%rd145+24], %f575;
	ld.local.f32 	%f576, [%rd143+28];
	div.rn.f32 	%f577, %f576, %f600;
	st.global.f32 	[%rd145+28], %f577;
	add.s32 	%r249, %r249, 8;
$L__BB0_101:
	setp.eq.s32 	%p80, %r99, 0;
	@%p80 bra 	$L__BB0_107;
	and.b32  	%r102, %r112, 3;
	setp.lt.u32 	%p81, %r99, 4;
	@%p81 bra 	$L__BB0_104;
	mul.wide.u32 	%rd146, %r249, 4;
	add.s64 	%rd147, %rd5, %rd146;
	ld.local.f32 	%f578, [%rd147];
	div.rn.f32 	%f579, %f578, %f600;
	add.s32 	%r209, %r249, %r2;
	mul.wide.s32 	%rd148, %r209, 4;
	add.s64 	%rd149, %rd4, %rd148;
	st.global.f32 	[%rd149], %f579;
	ld.local.f32 	%f580, [%rd147+4];
	div.rn.f32 	%f581, %f580, %f600;
	st.global.f32 	[%rd149+4], %f581;
	ld.local.f32 	%f582, [%rd147+8];
	div.rn.f32 	%f583, %f582, %f600;
	st.global.f32 	[%rd149+8], %f583;
	ld.local.f32 	%f584, [%rd147+12];
	div.rn.f32 	%f585, %f584, %f600;
	st.global.f32 	[%rd149+12], %f585;
	add.s32 	%r249, %r249, 4;
$L__BB0_104:
	setp.eq.s32 	%p82, %r102, 0;
	@%p82 bra 	$L__BB0_107;
	add.s32 	%r253, %r249, %r2;
	mul.wide.u32 	%rd150, %r249, 4;
	add.s64 	%rd156, %rd5, %rd150;
	neg.s32 	%r252, %r102;
$L__BB0_106:
	.pragma "nounroll";
	mul.wide.s32 	%rd151, %r253, 4;
	add.s64 	%rd152, %rd4, %rd151;
	ld.local.f32 	%f586, [%rd156];
	div.rn.f32 	%f587, %f586, %f600;
	st.global.f32 	[%rd152], %f587;
	add.s32 	%r253, %r253, 1;
	add.s64 	%rd156, %rd156, 4;
	add.s32 	%r252, %r252, 1;
	setp.ne.s32 	%p83, %r252, 0;
	@%p83 bra 	$L__BB0_106;
$L__BB0_107:
	ret;
$L__BB0_108:
	mov.b32 	%r218, 0;
$L__BB0_109:
	.pragma "nounroll";
	mul.wide.u32 	%rd130, %r218, 4;
	add.s64 	%rd131, %rd5, %rd130;
	ld.local.v4.f32 	{%f437, %f438, %f439, %f440}, [%rd131];
	add.s64 	%rd132, %rd7, %rd130;
	ld.local.v4.f32 	{%f441, %f442, %f443, %f444}, [%rd132];
	fma.rn.f32 	%f445, %f23, %f437, %f441;
	fma.rn.f32 	%f446, %f23, %f438, %f442;
	fma.rn.f32 	%f447, %f23, %f439, %f443;
	fma.rn.f32 	%f448, %f23, %f440, %f444;
	st.local.v4.f32 	[%rd131], {%f445, %f446, %f447, %f448};
	ld.local.v4.f32 	{%f449, %f450, %f451, %f452}, [%rd131+16];
	ld.local.v4.f32 	{%f453, %f454, %f455, %f456}, [%rd132+16];
	fma.rn.f32 	%f457, %f23, %f449, %f453;
	fma.rn.f32 	%f458, %f23, %f450, %f454;
	fma.rn.f32 	%f459, %f23, %f451, %f455;
	fma.rn.f32 	%f460, %f23, %f452, %f456;
	st.local.v4.f32 	[%rd131+16], {%f457, %f458, %f459, %f460};
	ld.local.v4.f32 	{%f461, %f462, %f463, %f464}, [%rd131+32];
	ld.local.v4.f32 	{%f465, %f466, %f467, %f468}, [%rd132+32];
	fma.rn.f32 	%f469, %f23, %f461, %f465;
	fma.rn.f32 	%f470, %f23, %f462, %f466;
	fma.rn.f32 	%f471, %f23, %f463, %f467;
	fma.rn.f32 	%f472, %f23, %f464, %f468;
	st.local.v4.f32 	[%rd131+32], {%f469, %f470, %f471, %f472};
	ld.local.v4.f32 	{%f473, %f474, %f475, %f476}, [%rd131+48];
	ld.local.v4.f32 	{%f477, %f478, %f479, %f480}, [%rd132+48];
	fma.rn.f32 	%f481, %f23, %f473, %f477;
	fma.rn.f32 	%f482, %f23, %f474, %f478;
	fma.rn.f32 	%f483, %f23, %f475, %f479;
	fma.rn.f32 	%f484, %f23, %f476, %f480;
	st.local.v4.f32 	[%rd131+48], {%f481, %f482, %f483, %f484};
	add.s32 	%r218, %r218, 16;
	setp.eq.s32 	%p66, %r218, %r23;
	mov.u32 	%r220, %r23;
	@%p66 bra 	$L__BB0_83;
	bra.uni 	$L__BB0_109;

}


// ===== COMPILED SASS (sm_100) =====

	.target	sm_100

	.elftype	@"ET_EXEC"


//--------------------- .note.nv.tkinfo           --------------------------
	.section	.note.nv.tkinfo,"",@"SHT_NOTE"
	.sectionflags	@"SHF_NOTE_NV_TKINFO"
	.tkinfo
        /*0018*/ 	.word	0x00000002
        /*0030*/ 	.string	""
        /*0030*/ 	.string	"ptxas"
        /*0030*/ 	.string	"Cuda compilation tools, release 13.0, V13.0.88"
        /*0030*/ 	.string	"Build cuda_13.0.r13.0/compiler.36424714_0"
        /*0030*/ 	.string	"-arch sm_100 -m 64 "



//--------------------- .note.nv.cuinfo           --------------------------
	.section	.note.nv.cuinfo,"",@"SHT_NOTE"
	.sectionflags	@"SHF_NOTE_NV_CUINFO"
        /*0018*/ 	.short	0x0002
        /*001a*/ 	.short	0x0064
        /*001c*/ 	.short	0x0082
	.zero		2


//--------------------- .nv.info                  --------------------------
	.section	.nv.info,"",@"SHT_CUDA_INFO"
	.align	4


	//----- nvinfo : EIATTR_REGCOUNT
	.align		4
        /*0000*/ 	.byte	0x04, 0x2f
        /*0002*/ 	.short	(.L_1 - .L_0)
	.align		4
.L_0:
        /*0004*/ 	.word	index@(_Z25flash_attn_forward_kernelPKfS0_S0_Pfii)
        /*0008*/ 	.word	0x00000020


	//----- nvinfo : EIATTR_FRAME_SIZE
	.align		4
.L_1:
        /*000c*/ 	.byte	0x04, 0x11
        /*000e*/ 	.short	(.L_3 - .L_2)
	.align		4
.L_2:
        /*0010*/ 	.word	index@($__internal_2_$__cuda_sm3x_div_rn_noftz_f32_slowpath)
        /*0014*/ 	.word	0x00000400


	//----- nvinfo : EIATTR_FRAME_SIZE
	.align		4
.L_3:
        /*0018*/ 	.byte	0x04, 0x11
        /*001a*/ 	.short	(.L_5 - .L_4)
	.align		4
.L_4:
        /*001c*/ 	.word	index@($__internal_1_$__cuda_sm20_sqrt_rn_f32_slowpath)
        /*0020*/ 	.word	0x00000400


	//----- nvinfo : EIATTR_FRAME_SIZE
	.align		4
.L_5:
        /*0024*/ 	.byte	0x04, 0x11
        /*0026*/ 	.short	(.L_7 - .L_6)
	.align		4
.L_6:
        /*0028*/ 	.word	index@($__internal_0_$__cuda_sm20_rcp_rn_f32_slowpath)
        /*002c*/ 	.word	0x00000400


	//----- nvinfo : EIATTR_FRAME_SIZE
	.align		4
.L_7:
        /*0030*/ 	.byte	0x04, 0x11
        /*0032*/ 	.short	(.L_9 - .L_8)
	.align		4
.L_8:
        /*0034*/ 	.word	index@(_Z25flash_attn_forward_kernelPKfS0_S0_Pfii)
        /*0038*/ 	.word	0x00000400


	//----- nvinfo : EIATTR_MIN_STACK_SIZE
	.align		4
.L_9:
        /*003c*/ 	.byte	0x04, 0x12
        /*003e*/ 	.short	(.L_11 - .L_10)
	.align		4
.L_10:
        /*0040*/ 	.word	index@(_Z25flash_attn_forward_kernelPKfS0_S0_Pfii)
        /*0044*/ 	.word	0x00000400
.L_11:


//--------------------- .nv.compat                --------------------------
	.section	.nv.compat,"",@"SHT_CUDA_COMPAT_INFO"
	.align	4
        /*0000*/ 	.byte	0x02, 0x09, 0x00, 0x00, 0x02, 0x02, 0x01, 0x00, 0x02, 0x05, 0x05, 0x00, 0x03, 0x07, 0x01, 0x01
        /*0010*/ 	.byte	0x02, 0x03, 0x00, 0x00, 0x02, 0x06, 0x01, 0x00, 0x04, 0x0b, 0x08, 0x00, 0x01, 0x00, 0x00, 0x00
        /*0020*/ 	.byte	0x00, 0x00, 0x00, 0x00


//--------------------- .nv.info._Z25flash_attn_forward_kernelPKfS0_S0_Pfii --------------------------
	.section	.nv.info._Z25flash_attn_forward_kernelPKfS0_S0_Pfii,"",@"SHT_CUDA_INFO"
	.sectionflags	@""
	.align	4


	//----- nvinfo : EIATTR_CUDA_API_VERSION
	.align		4
        /*0000*/ 	.byte	0x04, 0x37
        /*0002*/ 	.short	(.L_13 - .L_12)
.L_12:
        /*0004*/ 	.word	0x00000082


	//----- nvinfo : EIATTR_KPARAM_INFO
	.align		4
.L_13:
        /*0008*/ 	.byte	0x04, 0x17
        /*000a*/ 	.short	(.L_15 - .L_14)
.L_14:
        /*000c*/ 	.word	0x00000000
        /*0010*/ 	.short	0x0005
        /*0012*/ 	.short	0x0024
        /*0014*/ 	.byte	0x00, 0xf0, 0x11, 0x00


	//----- nvinfo : EIATTR_KPARAM_INFO
	.align		4
.L_15:
        /*0018*/ 	.byte	0x04, 0x17
        /*001a*/ 	.short	(.L_17 - .L_16)
.L_16:
        /*001c*/ 	.word	0x00000000
        /*0020*/ 	.short	0x0004
        /*0022*/ 	.short	0x0020
        /*0024*/ 	.byte	0x00, 0xf0, 0x11, 0x00


	//----- nvinfo : EIATTR_KPARAM_INFO
	.align		4
.L_17:
        /*0028*/ 	.byte	0x04, 0x17
        /*002a*/ 	.short	(.L_19 - .L_18)
.L_18:
        /*002c*/ 	.word	0x00000000
        /*0030*/ 	.short	0x0003
        /*0032*/ 	.short	0x0018
        /*0034*/ 	.byte	0x00, 0xf5, 0x21, 0x00


	//----- nvinfo : EIATTR_KPARAM_INFO
	.align		4
.L_19:
        /*0038*/ 	.byte	0x04, 0x17
        /*003a*/ 	.short	(.L_21 - .L_20)
.L_20:
        /*003c*/ 	.word	0x00000000
        /*0040*/ 	.short	0x0002
        /*0042*/ 	.short	0x0010
        /*0044*/ 	.byte	0x00, 0xf5, 0x21, 0x00


	//----- nvinfo : EIATTR_KPARAM_INFO
	.align		4
.L_21:
        /*0048*/ 	.byte	0x04, 0x17
        /*004a*/ 	.short	(.L_23 - .L_22)
.L_22:
        /*004c*/ 	.word	0x00000000
        /*0050*/ 	.short	0x0001
        /*0052*/ 	.short	0x0008
        /*0054*/ 	.byte	0x00, 0xf5, 0x21, 0x00


	//----- nvinfo : EIATTR_KPARAM_INFO
	.align		4
.L_23:
        /*0058*/ 	.byte	0x04, 0x17
        /*005a*/ 	.short	(.L_25 - .L_24)
.L_24:
        /*005c*/ 	.word	0x00000000
        /*0060*/ 	.short	0x0000
        /*0062*/ 	.short	0x0000
        /*0064*/ 	.byte	0x00, 0xf5, 0x21, 0x00


	//----- nvinfo : EIATTR_SPARSE_MMA_MASK
	.align		4
.L_25:
        /*0068*/ 	.byte	0x03, 0x50
        /*006a*/ 	.short	0x0000


	//----- nvinfo : EIATTR_MAXREG_COUNT
	.align		4
        /*006c*/ 	.byte	0x03, 0x1b
        /*006e*/ 	.short	0x00ff


	//----- nvinfo : EIATTR_MERCURY_ISA_VERSION
	.align		4
        /*0070*/ 	.byte	0x03, 0x5f
        /*0072*/ 	.short	0x0101


	//----- nvinfo : EIATTR_VRC_CTA_INIT_COUNT
	.align		4
        /*0074*/ 	.byte	0x02, 0x4a
	.zero		1
	.zero		1


	//----- nvinfo : EIATTR_EXIT_INSTR_OFFSETS
	.align		4
        /*0078*/ 	.byte	0x04, 0x1c
        /*007a*/ 	.short	(.L_27 - .L_26)


	//   ....[0]....
.L_26:
        /*007c*/ 	.word	0x000000b0


	//   ....[1]....
        /*0080*/ 	.word	0x00003730


	//   ....[2]....
        /*0084*/ 	.word	0x00004710


	//   ....[3]....
        /*0088*/ 	.word	0x00004fb0


	//   ....[4]....
        /*008c*/ 	.word	0x00005450


	//   ....[5]....
        /*0090*/ 	.word	0x000055f0


	//----- nvinfo : EIATTR_CRS_STACK_SIZE
	.align		4
.L_27:
        /*0094*/ 	.byte	0x04, 0x1e
        /*0096*/ 	.short	(.L_29 - .L_28)
.L_28:
        /*0098*/ 	.word	0x00000000


	//----- nvinfo : EIATTR_CBANK_PARAM_SIZE
	.align		4
.L_29:
        /*009c*/ 	.byte	0x03, 0x19
        /*009e*/ 	.short	0x0028


	//----- nvinfo : EIATTR_PARAM_CBANK
	.align		4
        /*00a0*/ 	.byte	0x04, 0x0a
        /*00a2*/ 	.short	(.L_31 - .L_30)
	.align		4
.L_30:
        /*00a4*/ 	.word	index@(.nv.constant0._Z25flash_attn_forward_kernelPKfS0_S0_Pfii)
        /*00a8*/ 	.short	0x0380
        /*00aa*/ 	.short	0x0028


	//----- nvinfo : EIATTR_SW_WAR
	.align		4
.L_31:
        /*00ac*/ 	.byte	0x04, 0x36
        /*00ae*/ 	.short	(.L_33 - .L_32)
.L_32:
        /*00b0*/ 	.word	0x00000008
.L_33:


//--------------------- .nv.callgraph             --------------------------
	.section	.nv.callgraph,"",@"SHT_CUDA_CALLGRAPH"
	.align	4
	.sectionentsize	8
	.align		4
        /*0000*/ 	.word	0x00000000
	.align		4
        /*0004*/ 	.word	0xffffffff
	.align		4
        /*0008*/ 	.word	0x00000000
	.align		4
        /*000c*/ 	.word	0xfffffffe
	.align		4
        /*0010*/ 	.word	0x00000000
	.align		4
        /*0014*/ 	.word	0xfffffffd
	.align		4
        /*0018*/ 	.word	0x00000000
	.align		4
        /*001c*/ 	.word	0xfffffffc


//--------------------- .text._Z25flash_attn_forward_kernelPKfS0_S0_Pfii --------------------------
	.section	.text._Z25flash_attn_forward_kernelPKfS0_S0_Pfii,"ax",@progbits
	.align	128
        .global         _Z25flash_attn_forward_kernelPKfS0_S0_Pfii
        .type           _Z25flash_attn_forward_kernelPKfS0_S0_Pfii,@function
        .size           _Z25flash_attn_forward_kernelPKfS0_S0_Pfii,(.L_x_124 - _Z25flash_attn_forward_kernelPKfS0_S0_Pfii)
        .other          _Z25flash_attn_forward_kernelPKfS0_S0_Pfii,@"STO_CUDA_ENTRY STV_DEFAULT"
_Z25flash_attn_forward_kernelPKfS0_S0_Pfii:
.text._Z25flash_attn_forward_kernelPKfS0_S0_Pfii:
[----:B------:R-:W0:Y:S01]  /*0000*/  LDC R1, c[0x0][0x37c] ;  /* 0x0000df00ff017b82 */ /* 0x000e220000000800 */
[----:B------:R-:W1:Y:S07]  /*0010*/  S2R R3, SR_TID.X ;  /* 0x0000000000037919 */ /* 0x000e6e0000002100 */
[----:B------:R-:W1:Y:S01]  /*0020*/  S2UR UR4, SR_CTAID.X ;  /* 0x00000000000479c3 */ /* 0x000e620000002500 */
[----:B------:R-:W2:Y:S01]  /*0030*/  LDCU UR5, c[0x0][0x3a0] ;  /* 0x00007400ff0577ac */ /* 0x000ea20008000800 */
[----:B0-----:R-:W-:-:S04]  /*0040*/  IADD3 R1, PT, PT, R1, -0x400, RZ ;  /* 0xfffffc0001017810 */ /* 0x001fc80007ffe0ff */
[C---:B------:R-:W-:Y:S02]  /*0050*/  R2UR UR7, R1.reuse ;  /* 0x00000000010772ca */ /* 0x040fe400000e0000 */
[----:B------:R-:W1:Y:S01]  /*0060*/  LDC R28, c[0x0][0x360] ;  /* 0x0000d800ff1c7b82 */ /* 0x000e620000000800 */
[C---:B------:R-:W-:Y:S02]  /*0070*/  R2UR UR21, R1.reuse ;  /* 0x00000000011572ca */ /* 0x040fe400000e0000 */
[----:B------:R-:W-:Y:S01]  /*0080*/  R2UR UR6, R1 ;  /* 0x00000000010672ca */ /* 0x000fe200000e0000 */
[----:B-1----:R-:W-:-:S05]  /*0090*/  IMAD R28, R28, UR4, R3 ;  /* 0x000000041c1c7c24 */ /* 0x002fca000f8e0203 */
[----:B--2---:R-:W-:-:S13]  /*00a0*/  ISETP.GE.AND P0, PT, R28, UR5, PT ;  /* 0x000000051c007c0c */ /* 0x004fda000bf06270 */
[----:B------:R-:W-:Y:S05]  /*00b0*/  @P0 EXIT ;  /* 0x000000000000094d */ /* 0x000fea0003800000 */
[----:B------:R-:W0:Y:S02]  /*00c0*/  LDC R5, c[0x0][0x3a4] ;  /* 0x0000e900ff057b82 */ /* 0x000e240000000800 */
[----:B0-----:R-:W-:Y:S01]  /*00d0*/  ISETP.GE.AND P0, PT, R5, 0x1, PT ;  /* 0x000000010500780c */ /* 0x001fe20003f06270 */
[----:B------:R-:W-:-:S12]  /*00e0*/  IMAD R28, R28, R5, RZ ;  /* 0x000000051c1c7224 */ /* 0x000fd800078e02ff */
[----:B------:R-:W-:Y:S05]  /*00f0*/  @!P0 BRA `(.L_x_0) ;  /* 0x0000000000c48947 */ /* 0x000fea0003800000 */
[C---:B------:R-:W-:Y:S02]  /*0100*/  IADD3 R0, PT, PT, R5.reuse, -0x1, RZ ;  /* 0xffffffff05007810 */ /* 0x040fe40007ffe0ff */
[----:B------:R-:W-:Y:S02]  /*0110*/  LOP3.LUT R4, R5, 0xf, RZ, 0xc0, !PT ;  /* 0x0000000f05047812 */ /* 0x000fe400078ec0ff */
[----:B------:R-:W-:Y:S01]  /*0120*/  ISETP.GE.U32.AND P0, PT, R0, 0xf, PT ;  /* 0x0000000f0000780c */ /* 0x000fe20003f06070 */
[----:B------:R-:W-:Y:S01]  /*0130*/  HFMA2 R0, -RZ, RZ, 0, 0 ;  /* 0x00000000ff007431 */ /* 0x000fe200000001ff */
[----:B------:R-:W-:-:S11]  /*0140*/  ISETP.NE.AND P1, PT, R4, RZ, PT ;  /* 0x000000ff0400720c */ /* 0x000fd60003f25270 */
[----:B------:R-:W-:Y:S05]  /*0150*/  @!P0 BRA `(.L_x_1) ;  /* 0x0000000000288947 */ /* 0x000fea0003800000 */
[----:B------:R-:W-:Y:S02]  /*0160*/  LOP3.LUT R0, R5, 0x7ffffff0, RZ, 0xc0, !PT ;  /* 0x7ffffff005007812 */ /* 0x000fe400078ec0ff */
[----:B------:R-:W-:-:S07]  /*0170*/  MOV R3, RZ ;  /* 0x000000ff00037202 */ /* 0x000fce0000000f00 */
.L_x_2:
[C---:B0-----:R-:W-:Y:S02]  /*0180*/  LEA R2, R3.reuse, UR6, 0x2 ;  /* 0x0000000603027c11 */ /* 0x041fe4000f8e10ff */
[----:B------:R-:W-:-:S03]  /*0190*/  IADD3 R3, PT, PT, R3, 0x10, RZ ;  /* 0x0000001003037810 */ /* 0x000fc60007ffe0ff */
[----:B------:R0:W-:Y:S01]  /*01a0*/  STL.128 [R2], RZ ;  /* 0x000000ff02007387 */ /* 0x0001e20000100c00 */
[----:B------:R-:W-:-:S03]  /*01b0*/  ISETP.NE.AND P0, PT, R3, R0, PT ;  /* 0x000000000300720c */ /* 0x000fc60003f05270 */
[----:B------:R0:W-:Y:S04]  /*01c0*/  STL.128 [R2+0x10], RZ ;  /* 0x000010ff02007387 */ /* 0x0001e80000100c00 */
[----:B------:R0:W-:Y:S04]  /*01d0*/  STL.128 [R2+0x20], RZ ;  /* 0x000020ff02007387 */ /* 0x0001e80000100c00 */
[----:B------:R0:W-:Y:S02]  /*01e0*/  STL.128 [R2+0x30], RZ ;  /* 0x000030ff02007387 */ /* 0x0001e40000100c00 */
[----:B------:R-:W-:Y:S05]  /*01f0*/  @P0 BRA `(.L_x_2) ;  /* 0xfffffffc00e00947 */ /* 0x000fea000383ffff */
.L_x_1:
[----:B------:R-:W-:Y:S05]  /*0200*/  @!P1 BRA `(.L_x_0) ;  /* 0x0000000000809947 */ /* 0x000fea0003800000 */
[----:B------:R-:W-:Y:S02]  /*0210*/  ISETP.GE.U32.AND P0, PT, R4, 0x8, PT ;  /* 0x000000080400780c */ /* 0x000fe40003f06070 */
[----:B------:R-:W-:-:S04]  /*0220*/  LOP3.LUT R3, R5, 0x7, RZ, 0xc0, !PT ;  /* 0x0000000705037812 */ /* 0x000fc800078ec0ff */
[----:B------:R-:W-:-:S07]  /*0230*/  ISETP.NE.AND P1, PT, R3, RZ, PT ;  /* 0x000000ff0300720c */ /* 0x000fce0003f25270 */
[----:B------:R-:W-:Y:S06]  /*0240*/  @!P0 BRA `(.L_x_3) ;  /* 0x0000000000288947 */ /* 0x000fec0003800000 */
[C---:B0-----:R-:W-:Y:S02]  /*0250*/  LEA R2, R0.reuse, UR6, 0x2 ;  /* 0x0000000600027c11 */ /* 0x041fe4000f8e10ff */
[----:B------:R-:W-:-:S03]  /*0260*/  IADD3 R0, PT, PT, R0, 0x8, RZ ;  /* 0x0000000800007810 */ /* 0x000fc60007ffe0ff */
[----:B------:R1:W-:Y:S04]  /*0270*/  STL [R2], RZ ;  /* 0x000000ff02007387 */ /* 0x0003e80000100800 */
[----:B------:R1:W-:Y:S04]  /*0280*/  STL [R2+0x4], RZ ;  /* 0x000004ff02007387 */ /* 0x0003e80000100800 */
[----:B------:R1:W-:Y:S04]  /*0290*/  STL [R2+0x8], RZ ;  /* 0x000008ff02007387 */ /* 0x0003e80000100800 */
[----:B------:R1:W-:Y:S04]  /*02a0*/  STL [R2+0xc], RZ ;  /* 0x00000cff02007387 */ /* 0x0003e80000100800 */
[----:B------:R1:W-:Y:S04]  /*02b0*/  STL [R2+0x10], RZ ;  /* 0x000010ff02007387 */ /* 0x0003e80000100800 */
[----:B------:R1:W-:Y:S04]  /*02c0*/  STL [R2+0x14], RZ ;  /* 0x000014ff02007387 */ /* 0x0003e80000100800 */
[----:B------:R1:W-:Y:S04]  /*02d0*/  STL [R2+0x18], RZ ;  /* 0x000018ff02007387 */ /* 0x0003e80000100800 */
[----:B------:R1:W-:Y:S02]  /*02e0*/  STL [R2+0x1c], RZ ;  /* 0x00001cff02007387 */ /* 0x0003e40000100800 */
.L_x_3:
[----:B------:R-:W-:Y:S05]  /*02f0*/  @!P1 BRA `(.L_x_0) ;  /* 0x0000000000449947 */ /* 0x000fea0003800000 */
[----:B------:R-:W-:Y:S02]  /*0300*/  ISETP.GE.U32.AND P0, PT, R3, 0x4, PT ;  /* 0x000000040300780c */ /* 0x000fe40003f06070 */
[----:B01----:R-:W-:-:S04]  /*0310*/  LOP3.LUT R2, R5, 0x3, RZ, 0xc0, !PT ;  /* 0x0000000305027812 */ /* 0x003fc800078ec0ff */
[----:B------:R-:W-:-:S07]  /*0320*/  ISETP.NE.AND P1, PT, R2, RZ, PT ;  /* 0x000000ff0200720c */ /* 0x000fce0003f25270 */
[C---:B------:R-:W-:Y:S02]  /*0330*/  @P0 LEA R3, R0.reuse, UR6, 0x2 ;  /* 0x0000000600030c11 */ /* 0x040fe4000f8e10ff */
[----:B------:R-:W-:-:S03]  /*0340*/  @P0 IADD3 R0, PT, PT, R0, 0x4, RZ ;  /* 0x0000000400000810 */ /* 0x000fc60007ffe0ff */
[----:B------:R2:W-:Y:S04]  /*0350*/  @P0 STL [R3], RZ ;  /* 0x000000ff03000387 */ /* 0x0005e80000100800 */
[----:B------:R2:W-:Y:S04]  /*0360*/  @P0 STL [R3+0x4], RZ ;  /* 0x000004ff03000387 */ /* 0x0005e80000100800 */
[----:B------:R2:W-:Y:S04]  /*0370*/  @P0 STL [R3+0x8], RZ ;  /* 0x000008ff03000387 */ /* 0x0005e80000100800 */
[----:B------:R2:W-:Y:S01]  /*0380*/  @P0 STL [R3+0xc], RZ ;  /* 0x00000cff03000387 */ /* 0x0005e20000100800 */
[----:B------:R-:W-:Y:S05]  /*0390*/  @!P1 BRA `(.L_x_0) ;  /* 0x00000000001c9947 */ /* 0x000fea0003800000 */
[----:B------:R-:W-:-:S05]  /*03a0*/  UMOV UR4, URZ ;  /* 0x000000ff00047c82 */ /* 0x000fca0008000000 */
.L_x_4:
[C---:B--2---:R-:W-:Y:S01]  /*03b0*/  LEA R3, R0.reuse, UR6, 0x2 ;  /* 0x0000000600037c11 */ /* 0x044fe2000f8e10ff */
[----:B------:R-:W-:Y:S01]  /*03c0*/  UIADD3 UR4, UPT, UPT, UR4, 0x1, URZ ;  /* 0x0000000104047890 */ /* 0x000fe2000fffe0ff */
[----:B------:R-:W-:-:S03]  /*03d0*/  IADD3 R0, PT, PT, R0, 0x1, RZ ;  /* 0x0000000100007810 */ /* 0x000fc60007ffe0ff */
[----:B------:R3:W-:Y:S02]  /*03e0*/  STL [R3], RZ ;  /* 0x000000ff03007387 */ /* 0x0007e40000100800 */
[----:B------:R-:W-:-:S13]  /*03f0*/  ISETP.NE.AND P0, PT, R2, UR4, PT ;  /* 0x0000000402007c0c */ /* 0x000fda000bf05270 */
[----:B---3--:R-:W-:Y:S05]  /*0400*/  @P0 BRA `(.L_x_4) ;  /* 0xfffffffc00e80947 */ /* 0x008fea000383ffff */
.L_x_0:
[----:B------:R-:W-:-:S04]  /*0410*/  I2FP.F32.S32 R0, R5 ;  /* 0x0000000500007245 */ /* 0x000fc80000201400 */
[----:B01----:R-:W-:Y:S01]  /*0420*/  IADD3 R2, PT, PT, R0, -0xd000000, RZ ;  /* 0xf300000000027810 */ /* 0x003fe20007ffe0ff */
[----:B--2---:R0:W1:Y:S03]  /*0430*/  MUFU.RSQ R3, R0 ;  /* 0x0000000000037308 */ /* 0x0040660000001400 */
[----:B------:R-:W-:-:S13]  /*0440*/  ISETP.GT.U32.AND P0, PT, R2, 0x727fffff, PT ;  /* 0x727fffff0200780c */ /* 0x000fda0003f04070 */
[----:B0-----:R-:W-:Y:S05]  /*0450*/  @!P0 BRA `(.L_x_5) ;  /* 0x00000000000c8947 */ /* 0x001fea0003800000 */
[----:B------:R-:W-:-:S07]  /*0460*/  MOV R4, 0x480 ;  /* 0x0000048000047802 */ /* 0x000fce0000000f00 */
[----:B-1----:R-:W-:Y:S05]  /*0470*/  CALL.REL.NOINC `($__internal_1_$__cuda_sm20_sqrt_rn_f32_slowpath) ;  /* 0x0000005400307944 */ /* 0x002fea0003c00000 */
[----:B------:R-:W-:Y:S05]  /*0480*/  BRA `(.L_x_6) ;  /* 0x0000000000107947 */ /* 0x000fea0003800000 */
.L_x_5:
[----:B-1----:R-:W-:Y:S01]  /*0490*/  FMUL.FTZ R5, R0, R3 ;  /* 0x0000000300057220 */ /* 0x002fe20000410000 */
[----:B------:R-:W-:-:S03]  /*04a0*/  FMUL.FTZ R3, R3, 0.5 ;  /* 0x3f00000003037820 */ /* 0x000fc60000410000 */
[----:B------:R-:W-:-:S04]  /*04b0*/  FFMA R0, -R5, R5, R0 ;  /* 0x0000000505007223 */ /* 0x000fc80000000100 */
[----:B------:R-:W-:-:S07]  /*04c0*/  FFMA R0, R0, R3, R5 ;  /* 0x0000000300007223 */ /* 0x000fce0000000005 */
.L_x_6:
[----:B------:R-:W-:-:S04]  /*04d0*/  IADD3 R2, PT, PT, R0, 0x1800000, RZ ;  /* 0x0180000000027810 */ /* 0x000fc80007ffe0ff */
[----:B------:R-:W-:-:S04]  /*04e0*/  LOP3.LUT R2, R2, 0x7f800000, RZ, 0xc0, !PT ;  /* 0x7f80000002027812 */ /* 0x000fc800078ec0ff */
[----:B------:R-:W-:-:S13]  /*04f0*/  ISETP.GT.U32.AND P0, PT, R2, 0x1ffffff, PT ;  /* 0x01ffffff0200780c */ /* 0x000fda0003f04070 */
[----:B------:R-:W-:Y:S05]  /*0500*/  @P0 BRA `(.L_x_7) ;  /* 0x0000000000100947 */ /* 0x000fea0003800000 */
[----:B------:R-:W-:-:S07]  /*0510*/  MOV R2, 0x530 ;  /* 0x0000053000027802 */ /* 0x000fce0000000f00 */
[----:B------:R-:W-:Y:S05]  /*0520*/  CALL.REL.NOINC `($__internal_0_$__cuda_sm20_rcp_rn_f32_slowpath) ;  /* 0x0000005000347944 */ /* 0x000fea0003c00000 */
[----:B------:R-:W-:Y:S01]  /*0530*/  MOV R3, R0 ;  /* 0x0000000000037202 */ /* 0x000fe20000000f00 */
[----:B------:R-:W-:Y:S06]  /*0540*/  BRA `(.L_x_8) ;  /* 0x0000000000107947 */ /* 0x000fec0003800000 */
.L_x_7:
[----:B------:R-:W0:Y:S02]  /*0550*/  MUFU.RCP R3, R0 ;  /* 0x0000000000037308 */ /* 0x000e240000001000 */
[----:B0-----:R-:W-:-:S04]  /*0560*/  FFMA R2, R3, R0, -1 ;  /* 0xbf80000003027423 */ /* 0x001fc80000000000 */
[----:B------:R-:W-:-:S04]  /*0570*/  FADD.FTZ R2, -R2, -RZ ;  /* 0x800000ff02027221 */ /* 0x000fc80000010100 */
[----:B------:R-:W-:-:S07]  /*0580*/  FFMA R3, R3, R2, R3 ;  /* 0x0000000203037223 */ /* 0x000fce0000000003 */
.L_x_8:
[----:B------:R-:W0:Y:S01]  /*0590*/  LDCU UR4, c[0x0][0x3a0] ;  /* 0x00007400ff0477ac */ /* 0x000e220008000800 */
[----:B------:R-:W-:Y:S01]  /*05a0*/  HFMA2 R2, -RZ, RZ, 0, 0 ;  /* 0x00000000ff027431 */ /* 0x000fe200000001ff */
[----:B------:R-:W1:Y:S01]  /*05b0*/  LDCU.64 UR16, c[0x0][0x358] ;  /* 0x00006b00ff1077ac */ /* 0x000e620008000a00 */
[----:B0-----:R-:W-:-:S09]  /*05c0*/  UISETP.GE.AND UP0, UPT, UR4, 0x1, UPT ;  /* 0x000000010400788c */ /* 0x001fd2000bf06270 */
[----:B-1----:R-:W-:Y:S05]  /*05d0*/  BRA.U !UP0, `(.L_x_9) ;  /* 0x0000003108487547 */ /* 0x002fea000b800000 */
[----:B------:R-:W0:Y:S01]  /*05e0*/  LDCU UR8, c[0x0][0x3a4] ;  /* 0x00007480ff0877ac */ /* 0x000e220008000800 */
[----:B------:R-:W-:Y:S02]  /*05f0*/  UIADD3 UR22, UPT, UPT, UR21, 0x100, URZ ;  /* 0x0000010015167890 */ /* 0x000fe4000fffe0ff */
[----:B0-----:R-:W-:-:S09]  /*0600*/  UISETP.GT.AND UP0, UPT, UR8, URZ, UPT ;  /* 0x000000ff0800728c */ /* 0x001fd2000bf04270 */
[----:B------:R-:W-:Y:S05]  /*0610*/  BRA.U UP0, `(.L_x_10) ;  /* 0x00000011004c7547 */ /* 0x000fea000b800000 */
[----:B------:R-:W-:Y:S01]  /*0620*/  HFMA2 R16, -RZ, RZ, 0, 0 ;  /* 0x00000000ff107431 */ /* 0x000fe200000001ff */
[----:B------:R-:W-:Y:S01]  /*0630*/  MOV R2, RZ ;  /* 0x000000ff00027202 */ /* 0x000fe20000000f00 */
[----:B------:R-:W-:Y:S01]  /*0640*/  FMUL R4, RZ, R3 ;  /* 0x00000003ff047220 */ /* 0x000fe20000400000 */
[----:B------:R-:W-:Y:S02]  /*0650*/  MOV R0, 0xff800000 ;  /* 0xff80000000007802 */ /* 0x000fe40000000f00 */
[----:B------:R-:W-:-:S07]  /*0660*/  MOV R5, RZ ;  /* 0x000000ff00057202 */ /* 0x000fce0000000f00 */
.L_x_21:
[----:B------:R-:W0:Y:S01]  /*0670*/  LDCU UR5, c[0x0][0x3a0] ;  /* 0x00007400ff0577ac */ /* 0x000e220008000800 */
[----:B------:R-:W-:Y:S02]  /*0680*/  IADD3 R14, PT, PT, R5, 0x80, RZ ;  /* 0x00000080050e7810 */ /* 0x000fe40007ffe0ff */
[----:B------:R-:W-:Y:S02]  /*0690*/  MOV R18, R5 ;  /* 0x0000000500127202 */ /* 0x000fe40000000f00 */
[----:B------:R-:W-:Y:S02]  /*06a0*/  MOV R19, R0 ;  /* 0x0000000000137202 */ /* 0x000fe40000000f00 */
[----:B------:R-:W-:Y:S02]  /*06b0*/  MOV R13, 0xff800000 ;  /* 0xff800000000d7802 */ /* 0x000fe40000000f00 */
[----:B------:R-:W-:Y:S02]  /*06c0*/  MOV R15, R18 ;  /* 0x00000012000f7202 */ /* 0x000fe40000000f00 */
[----:B0-----:R-:W-:-:S04]  /*06d0*/  VIMNMX R6, PT, PT, R14, UR5, PT ;  /* 0x000000050e067c48 */ /* 0x001fc8000bfe0100 */
[----:B------:R-:W-:-:S04]  /*06e0*/  VIADDMNMX R3, R5, 0x1, R6, !PT ;  /* 0x0000000105037846 */ /* 0x000fc80007800106 */
[----:B------:R-:W-:Y:S01]  /*06f0*/  LOP3.LUT R17, R3, 0x7, RZ, 0xc0, !PT ;  /* 0x0000000703117812 */ /* 0x000fe200078ec0ff */
[----:B------:R-:W-:-:S03]  /*0700*/  IMAD R12, R16, -0x80, R3 ;  /* 0xffffff80100c7824 */ /* 0x000fc600078e0203 */
[----:B------:R-:W-:Y:S02]  /*0710*/  ISETP.NE.AND P0, PT, R17, RZ, PT ;  /* 0x000000ff1100720c */ /* 0x000fe40003f05270 */
[----:B------:R-:W-:-:S04]  /*0720*/  IADD3 R22, PT, PT, R12, -0x1, RZ ;  /* 0xffffffff0c167810 */ /* 0x000fc80007ffe0ff */
[----:B------:R-:W-:-:S13]  /*0730*/  ISETP.GE.U32.AND P1, PT, R22, 0x7, PT ;  /* 0x000000071600780c */ /* 0x000fda0003f26070 */
[----:B------:R-:W-:Y:S05]  /*0740*/  @!P1 BRA `(.L_x_11) ;  /* 0x0000000000549947 */ /* 0x000fea0003800000 */
[----:B------:R-:W-:Y:S01]  /*0750*/  IADD3 R21, PT, PT, -R17, R12, RZ ;  /* 0x0000000c11157210 */ /* 0x000fe20007ffe1ff */
[----:B------:R-:W-:Y:S01]  /*0760*/  UMOV UR4, URZ ;  /* 0x000000ff00047c82 */ /* 0x000fe20008000000 */
[----:B------:R-:W-:Y:S02]  /*0770*/  MOV R13, 0xff800000 ;  /* 0xff800000000d7802 */ /* 0x000fe40000000f00 */
[----:B------:R-:W-:-:S07]  /*0780*/  MOV R15, R18 ;  /* 0x00000012000f7202 */ /* 0x000fce0000000f00 */
.L_x_12:
[----:B0-----:R-:W-:Y:S01]  /*0790*/  IADD3 R7, PT, PT, R15, -R18, RZ ;  /* 0x800000120f077210 */ /* 0x001fe20007ffe0ff */
[----:B------:R-:W-:Y:S01]  /*07a0*/  UIADD3 UR4, UPT, UPT, UR4, 0x8, URZ ;  /* 0x0000000804047890 */ /* 0x000fe2000fffe0ff */
[-C--:B------:R-:W-:Y:S02]  /*07b0*/  MOV R5, R4.reuse ;  /* 0x0000000400057202 */ /* 0x080fe40000000f00 */
[----:B------:R-:W-:Y:S02]  /*07c0*/  LEA R20, R7, UR22, 0x2 ;  /* 0x0000001607147c11 */ /* 0x000fe4000f8e10ff */
[-C--:B------:R-:W-:Y:S02]  /*07d0*/  MOV R6, R4.reuse ;  /* 0x0000000400067202 */ /* 0x080fe40000000f00 */
[-C--:B------:R-:W-:Y:S02]  /*07e0*/  MOV R8, R4.reuse ;  /* 0x0000000400087202 */ /* 0x080fe40000000f00 */
[----:B------:R-:W-:-:S02]  /*07f0*/  MOV R9, R4 ;  /* 0x0000000400097202 */ /* 0x000fc40000000f00 */
[-C--:B------:R-:W-:Y:S02]  /*0800*/  MOV R10, R4.reuse ;  /* 0x00000004000a7202 */ /* 0x080fe40000000f00 */
[-C--:B------:R-:W-:Y:S02]  /*0810*/  MOV R11, R4.reuse ;  /* 0x00000004000b7202 */ /* 0x080fe40000000f00 */
[----:B------:R-:W-:Y:S02]  /*0820*/  MOV R7, R4 ;  /* 0x0000000400077202 */ /* 0x000fe40000000f00 */
[----:B------:R-:W-:Y:S01]  /*0830*/  ISETP.NE.AND P2, PT, R21, UR4, PT ;  /* 0x0000000415007c0c */ /* 0x000fe2000bf45270 */
[----:B------:R0:W-:Y:S01]  /*0840*/  STL.128 [R20+0x10], R8 ;  /* 0x0000100814007387 */ /* 0x0001e20000100c00 */
[CC--:B------:R-:W-:Y:S02]  /*0850*/  FSETP.GT.AND P1, PT, R4.reuse, R13.reuse, PT ;  /* 0x0000000d0400720b */ /* 0x0c0fe40003f24000 */
[----:B------:R-:W-:Y:S01]  /*0860*/  IADD3 R15, PT, PT, R15, 0x8, RZ ;  /* 0x000000080f0f7810 */ /* 0x000fe20007ffe0ff */
[----:B------:R0:W-:Y:S01]  /*0870*/  STL.128 [R20], R4 ;  /* 0x0000000414007387 */ /* 0x0001e20000100c00 */
[----:B------:R-:W-:-:S07]  /*0880*/  FSEL R13, R4, R13, P1 ;  /* 0x0000000d040d7208 */ /* 0x000fce0000800000 */
[----:B------:R-:W-:Y:S05]  /*0890*/  @P2 BRA `(.L_x_12) ;  /* 0xfffffffc00bc2947 */ /* 0x000fea000383ffff */
.L_x_11:
[----:B0-----:R-:W-:Y:S02]  /*08a0*/  MOV R5, R14 ;  /* 0x0000000e00057202 */ /* 0x001fe40000000f00 */
[----:B------:R-:W-:Y:S01]  /*08b0*/  LOP3.LUT R21, R3, 0x3, RZ, 0xc0, !PT ;  /* 0x0000000303157812 */ /* 0x000fe200078ec0ff */
[----:B------:R-:W-:Y:S06]  /*08c0*/  @!P0 BRA `(.L_x_13) ;  /* 0x0000000000748947 */ /* 0x000fec0003800000 */
[----:B------:R-:W-:Y:S02]  /*08d0*/  ISETP.GE.U32.AND P0, PT, R17, 0x4, PT ;  /* 0x000000041100780c */ /* 0x000fe40003f06070 */
[----:B------:R-:W-:-:S11]  /*08e0*/  ISETP.NE.AND P1, PT, R21, RZ, PT ;  /* 0x000000ff1500720c */ /* 0x000fd60003f25270 */
[----:B------:R-:W-:Y:S05]  /*08f0*/  @!P0 BRA `(.L_x_14) ;  /* 0x0000000000248947 */ /* 0x000fea0003800000 */
[C---:B------:R-:W-:Y:S02]  /*0900*/  IADD3 R6, PT, PT, R15.reuse, -R18, RZ ;  /* 0x800000120f067210 */ /* 0x040fe40007ffe0ff */
[-C--:B------:R-:W-:Y:S02]  /*0910*/  FSETP.GT.AND P0, PT, R4, R13.reuse, PT ;  /* 0x0000000d0400720b */ /* 0x080fe40003f04000 */
[----:B------:R-:W-:Y:S02]  /*0920*/  LEA R7, R6, UR22, 0x2 ;  /* 0x0000001606077c11 */ /* 0x000fe4000f8e10ff */
[----:B------:R-:W-:Y:S02]  /*0930*/  FSEL R13, R4, R13, P0 ;  /* 0x0000000d040d7208 */ /* 0x000fe40000000000 */
[----:B------:R-:W-:Y:S01]  /*0940*/  IADD3 R15, PT, PT, R15, 0x4, RZ ;  /* 0x000000040f0f7810 */ /* 0x000fe20007ffe0ff */
[----:B------:R0:W-:Y:S04]  /*0950*/  STL [R7], R4 ;  /* 0x0000000407007387 */ /* 0x0001e80000100800 */
[----:B------:R0:W-:Y:S04]  /*0960*/  STL [R7+0x4], R4 ;  /* 0x0000040407007387 */ /* 0x0001e80000100800 */
[----:B------:R0:W-:Y:S04]  /*0970*/  STL [R7+0x8], R4 ;  /* 0x0000080407007387 */ /* 0x0001e80000100800 */
[----:B------:R0:W-:Y:S02]  /*0980*/  STL [R7+0xc], R4 ;  /* 0x00000c0407007387 */ /* 0x0001e40000100800 */
.L_x_14:
[----:B------:R-:W-:Y:S05]  /*0990*/  @!P1 BRA `(.L_x_13) ;  /* 0x0000000000409947 */ /* 0x000fea0003800000 */
[----:B------:R-:W-:Y:S02]  /*09a0*/  ISETP.NE.AND P1, PT, R21, 0x1, PT ;  /* 0x000000011500780c */ /* 0x000fe40003f25270 */
[----:B------:R-:W-:-:S04]  /*09b0*/  LOP3.LUT R6, R3, 0x1, RZ, 0xc0, !PT ;  /* 0x0000000103067812 */ /* 0x000fc800078ec0ff */
[----:B------:R-:W-:-:S07]  /*09c0*/  ISETP.NE.U32.AND P0, PT, R6, 0x1, PT ;  /* 0x000000010600780c */ /* 0x000fce0003f05070 */
[----:B------:R-:W-:Y:S06]  /*09d0*/  @!P1 BRA `(.L_x_15) ;  /* 0x00000000001c9947 */ /* 0x000fec0003800000 */
[C---:B------:R-:W-:Y:S02]  /*09e0*/  IADD3 R6, PT, PT, R15.reuse, -R18, RZ ;  /* 0x800000120f067210 */ /* 0x040fe40007ffe0ff */
[-C--:B------:R-:W-:Y:S02]  /*09f0*/  FSETP.GT.AND P1, PT, R4, R13.reuse, PT ;  /* 0x0000000d0400720b */ /* 0x080fe40003f24000 */
[----:B0-----:R-:W-:Y:S02]  /*0a00*/  LEA R7, R6, UR22, 0x2 ;  /* 0x0000001606077c11 */ /* 0x001fe4000f8e10ff */
[----:B------:R-:W-:Y:S02]  /*0a10*/  FSEL R13, R4, R13, P1 ;  /* 0x0000000d040d7208 */ /* 0x000fe40000800000 */
[----:B------:R-:W-:Y:S01]  /*0a20*/  IADD3 R15, PT, PT, R15, 0x2, RZ ;  /* 0x000000020f0f7810 */ /* 0x000fe20007ffe0ff */
[----:B------:R1:W-:Y:S04]  /*0a30*/  STL [R7], R4 ;  /* 0x0000000407007387 */ /* 0x0003e80000100800 */
[----:B------:R1:W-:Y:S02]  /*0a40*/  STL [R7+0x4], R4 ;  /* 0x0000040407007387 */ /* 0x0003e40000100800 */
.L_x_15:
[----:B------:R-:W-:Y:S02]  /*0a50*/  @!P0 IADD3 R6, PT, PT, R15, -R18, RZ ;  /* 0x800000120f068210 */ /* 0x000fe40007ffe0ff */
[-C--:B------:R-:W-:Y:S02]  /*0a60*/  @!P0 FSETP.GT.AND P1, PT, R4, R13.reuse, PT ;  /* 0x0000000d0400820b */ /* 0x080fe40003f24000 */
[----:B01----:R-:W-:Y:S02]  /*0a70*/  @!P0 LEA R7, R6, UR22, 0x2 ;  /* 0x0000001606078c11 */ /* 0x003fe4000f8e10ff */
[----:B------:R-:W-:-:S03]  /*0a80*/  @!P0 FSEL R13, R4, R13, P1 ;  /* 0x0000000d040d8208 */ /* 0x000fc60000800000 */
[----:B------:R1:W-:Y:S06]  /*0a90*/  @!P0 STL [R7], R4 ;  /* 0x0000000407008387 */ /* 0x0003ec0000100800 */
.L_x_13:
[----:B------:R-:W-:Y:S01]  /*0aa0*/  ISETP.GE.U32.AND P2, PT, R22, 0x7, PT ;  /* 0x000000071600780c */ /* 0x000fe20003f46070 */
[----:B------:R-:W-:Y:S01]  /*0ab0*/  HFMA2 R23, -RZ, RZ, 0, 0 ;  /* 0x00000000ff177431 */ /* 0x000fe200000001ff */
[CC--:B------:R-:W-:Y:S02]  /*0ac0*/  FSETP.GT.AND P1, PT, R0.reuse, R13.reuse, PT ;  /* 0x0000000d0000720b */ /* 0x0c0fe40003f24000 */
[----:B------:R-:W-:Y:S02]  /*0ad0*/  ISETP.NE.AND P0, PT, R17, RZ, PT ;  /* 0x000000ff1100720c */ /* 0x000fe40003f05270 */
[----:B------:R-:W-:Y:S02]  /*0ae0*/  FSEL R0, R0, R13, P1 ;  /* 0x0000000d00007208 */ /* 0x000fe40000800000 */
[----:B01----:R-:W-:-:S05]  /*0af0*/  MOV R7, R18 ;  /* 0x0000001200077202 */ /* 0x003fca0000000f00 */
[----:B------:R-:W-:Y:S05]  /*0b00*/  @!P2 BRA `(.L_x_16) ;  /* 0x000000040058a947 */ /* 0x000fea0003800000 */
[----:B------:R-:W-:Y:S01]  /*0b10*/  IADD3 R6, PT, PT, -R17, R12, RZ ;  /* 0x0000000c11067210 */ /* 0x000fe20007ffe1ff */
[----:B------:R-:W-:Y:S01]  /*0b20*/  UMOV UR4, URZ ;  /* 0x000000ff00047c82 */ /* 0x000fe20008000000 */
[----:B------:R-:W-:Y:S02]  /*0b30*/  MOV R23, RZ ;  /* 0x000000ff00177202 */ /* 0x000fe40000000f00 */
[----:B------:R-:W-:-:S07]  /*0b40*/  MOV R7, R18 ;  /* 0x0000001200077202 */ /* 0x000fce0000000f00 */
.L_x_17:
[----:B------:R-:W-:-:S04]  /*0b50*/  IADD3 R8, PT, PT, R7, -R18, RZ ;  /* 0x8000001207087210 */ /* 0x000fc80007ffe0ff */
[----:B------:R-:W-:-:S05]  /*0b60*/  LEA R22, R8, UR22, 0x2 ;  /* 0x0000001608167c11 */ /* 0x000fca000f8e10ff */
[----:B------:R-:W2:Y:S04]  /*0b70*/  LDL.128 R8, [R22] ;  /* 0x0000000016087983 */ /* 0x000ea80000100c00 */
[----:B------:R-:W3:Y:S01]  /*0b80*/  LDL.128 R12, [R22+0x10] ;  /* 0x00001000160c7983 */ /* 0x000ee20000100c00 */
[----:B------:R-:W-:Y:S01]  /*0b90*/  HFMA2 R20, -RZ, RZ, 0.96630859375, -0.0022525787353515625 ;  /* 0x3bbb989dff147431 */ /* 0x000fe200000001ff */
[----:B------:R-:W-:Y:S01]  /*0ba0*/  UIADD3 UR4, UPT, UPT, UR4, 0x8, URZ ;  /* 0x0000000804047890 */ /* 0x000fe2000fffe0ff */
[----:B------:R-:W-:-:S05]  /*0bb0*/  IADD3 R7, PT, PT, R7, 0x8, RZ ;  /* 0x0000000807077810 */ /* 0x000fca0007ffe0ff */
[----:B------:R-:W-:Y:S01]  /*0bc0*/  ISETP.NE.AND P1, PT, R6, UR4, PT ;  /* 0x0000000406007c0c */ /* 0x000fe2000bf25270 */
[C---:B--2---:R-:W-:Y:S01]  /*0bd0*/  FADD R25, -R0.reuse, R8 ;  /* 0x0000000800197221 */ /* 0x044fe20000000100 */
[----:B------:R-:W-:Y:S01]  /*0be0*/  MOV R8, 0x437c0000 ;  /* 0x437c000000087802 */ /* 0x000fe20000000f00 */
[C---:B------:R-:W-:Y:S02]  /*0bf0*/  FADD R9, -R0.reuse, R9 ;  /* 0x0000000900097221 */ /* 0x040fe40000000100 */
[----:B------:R-:W-:Y:S01]  /*0c00*/  FFMA.SAT R27, R25, R20, 0.5 ;  /* 0x3f000000191b7423 */ /* 0x000fe20000002014 */
[C---:B---3--:R-:W-:Y:S01]  /*0c10*/  FADD R13, -R0.reuse, R13 ;  /* 0x0000000d000d7221 */ /* 0x048fe20000000100 */
[----:B------:R-:W-:Y:S02]  /*0c20*/  FADD R15, -R0, R15 ;  /* 0x0000000f000f7221 */ /* 0x000fe40000000100 */
[----:B------:R-:W-:Y:S02]  /*0c30*/  FFMA.RM R27, R27, R8, 12582913 ;  /* 0x4b4000011b1b7423 */ /* 0x000fe40000004008 */
[----:B------:R-:W-:-:S02]  /*0c40*/  FFMA.SAT R29, R15, R20, 0.5 ;  /* 0x3f0000000f1d7423 */ /* 0x000fc40000002014 */
[C---:B------:R-:W-:Y:S01]  /*0c50*/  FADD R24, R27.reuse, -12583039 ;  /* 0xcb40007f1b187421 */ /* 0x040fe20000000000 */
[----:B------:R-:W-:-:S03]  /*0c60*/  SHF.L.U32 R26, R27, 0x17, RZ ;  /* 0x000000171b1a7819 */ /* 0x000fc600000006ff */
[----:B------:R-:W-:-:S04]  /*0c70*/  FFMA R24, R25, 1.4426950216293334961, -R24 ;  /* 0x3fb8aa3b19187823 */ /* 0x000fc80000000818 */
[----:B------:R-:W-:Y:S01]  /*0c80*/  FFMA R24, R25, 1.925963033500011079e-08, R24 ;  /* 0x32a5706019187823 */ /* 0x000fe20000000018 */
[----:B------:R-:W-:-:S04]  /*0c90*/  FFMA.SAT R25, R9, R20, 0.5 ;  /* 0x3f00000009197423 */ /* 0x000fc80000002014 */
[----:B------:R-:W-:Y:S01]  /*0ca0*/  FFMA.RM R22, R25, R8, 12582913 ;  /* 0x4b40000119167423 */ /* 0x000fe20000004008 */
[----:B------:R-:W0:Y:S01]  /*0cb0*/  MUFU.EX2 R24, R24 ;  /* 0x0000001800187308 */ /* 0x000e220000000800 */
[----:B------:R-:W-:Y:S02]  /*0cc0*/  FADD R25, -R0, R10 ;  /* 0x0000000a00197221 */ /* 0x000fe40000000100 */
[C---:B------:R-:W-:Y:S01]  /*0cd0*/  FADD R10, R22.reuse, -12583039 ;  /* 0xcb40007f160a7421 */ /* 0x040fe20000000000 */
[----:B------:R-:W-:Y:S01]  /*0ce0*/  SHF.L.U32 R22, R22, 0x17, RZ ;  /* 0x0000001716167819 */ /* 0x000fe200000006ff */
[----:B------:R-:W-:Y:S01]  /*0cf0*/  FFMA.SAT R27, R25, R20, 0.5 ;  /* 0x3f000000191b7423 */ /* 0x000fe20000002014 */
[----:B0-----:R-:W-:Y:S01]  /*0d00*/  FFMA R23, R26, R24, R23 ;  /* 0x000000181a177223 */ /* 0x001fe20000000017 */
[----:B------:R-:W-:Y:S02]  /*0d10*/  FFMA R26, R9, 1.4426950216293334961, -R10 ;  /* 0x3fb8aa3b091a7823 */ /* 0x000fe4000000080a */
[----:B------:R-:W-:-:S02]  /*0d20*/  FFMA.RM R10, R27, R8, 12582913 ;  /* 0x4b4000011b0a7423 */ /* 0x000fc40000004008 */
[----:B------:R-:W-:Y:S02]  /*0d30*/  FFMA R26, R9, 1.925963033500011079e-08, R26 ;  /* 0x32a57060091a7823 */ /* 0x000fe4000000001a */
[C---:B------:R-:W-:Y:S01]  /*0d40*/  FADD R24, R10.reuse, -12583039 ;  /* 0xcb40007f0a187421 */ /* 0x040fe20000000000 */
[----:B------:R-:W-:-:S03]  /*0d50*/  IMAD.SHL.U32 R10, R10, 0x800000, RZ ;  /* 0x008000000a0a7824 */ /* 0x000fc600078e00ff */
[C---:B------:R-:W-:Y:S01]  /*0d60*/  FFMA R24, R25.reuse, 1.4426950216293334961, -R24 ;  /* 0x3fb8aa3b19187823 */ /* 0x040fe20000000818 */
[----:B------:R-:W0:Y:S03]  /*0d70*/  MUFU.EX2 R26, R26 ;  /* 0x0000001a001a7308 */ /* 0x000e260000000800 */
[----:B------:R-:W-:Y:S01]  /*0d80*/  FFMA R24, R25, 1.925963033500011079e-08, R24 ;  /* 0x32a5706019187823 */ /* 0x000fe20000000018 */
[----:B------:R-:W-:-:S04]  /*0d90*/  FADD R25, -R0, R11 ;  /* 0x0000000b00197221 */ /* 0x000fc80000000100 */
[----:B------:R-:W-:Y:S01]  /*0da0*/  FFMA.SAT R9, R25, R20, 0.5 ;  /* 0x3f00000019097423 */ /* 0x000fe20000002014 */
[----:B------:R-:W1:Y:S03]  /*0db0*/  MUFU.EX2 R24, R24 ;  /* 0x0000001800187308 */ /* 0x000e660000000800 */
[----:B------:R-:W-:Y:S01]  /*0dc0*/  FFMA.RM R9, R9, R8, 12582913 ;  /* 0x4b40000109097423 */ /* 0x000fe20000004008 */
[----:B0-----:R-:W-:Y:S01]  /*0dd0*/  FFMA R11, R22, R26, R23 ;  /* 0x0000001a160b7223 */ /* 0x001fe20000000017 */
[----:B------:R-:W-:Y:S02]  /*0de0*/  FADD R23, -R0, R12 ;  /* 0x0000000c00177221 */ /* 0x000fe40000000100 */
[----:B------:R-:W-:Y:S02]  /*0df0*/  FADD R12, R9, -12583039 ;  /* 0xcb40007f090c7421 */ /* 0x000fe40000000000 */
[----:B------:R-:W-:-:S02]  /*0e00*/  FFMA.SAT R27, R23, R20, 0.5 ;  /* 0x3f000000171b7423 */ /* 0x000fc40000002014 */
[----:B------:R-:W-:Y:S01]  /*0e10*/  FFMA R12, R25, 1.4426950216293334961, -R12 ;  /* 0x3fb8aa3b190c7823 */ /* 0x000fe2000000080c */
[----:B-1----:R-:W-:Y:S01]  /*0e20*/  FFMA R11, R10, R24, R11 ;  /* 0x000000180a0b7223 */ /* 0x002fe2000000000b */
[----:B------:R-:W-:Y:S01]  /*0e30*/  FFMA.RM R10, R27, R8, 12582913 ;  /* 0x4b4000011b0a7423 */ /* 0x000fe20000004008 */
[----:B------:R-:W-:Y:S01]  /*0e40*/  FFMA.SAT R27, R13, R20, 0.5 ;  /* 0x3f0000000d1b7423 */ /* 0x000fe20000002014 */
[----:B------:R-:W-:Y:S02]  /*0e50*/  FFMA R25, R25, 1.925963033500011079e-08, R12 ;  /* 0x32a5706019197823 */ /* 0x000fe4000000000c */
[C---:B------:R-:W-:Y:S01]  /*0e60*/  FADD R22, R10.reuse, -12583039 ;  /* 0xcb40007f0a167421 */ /* 0x040fe20000000000 */
[----:B------:R-:W-:Y:S01]  /*0e70*/  FFMA.RM R12, R27, R8, 12582913 ;  /* 0x4b4000011b0c7423 */ /* 0x000fe20000004008 */
[----:B------:R-:W-:Y:S02]  /*0e80*/  SHF.L.U32 R10, R10, 0x17, RZ ;  /* 0x000000170a0a7819 */ /* 0x000fe400000006ff */
[----:B------:R-:W-:Y:S01]  /*0e90*/  FFMA R22, R23, 1.4426950216293334961, -R22 ;  /* 0x3fb8aa3b17167823 */ /* 0x000fe20000000816 */
[----:B------:R-:W-:-:S03]  /*0ea0*/  FADD R24, R12, -12583039 ;  /* 0xcb40007f0c187421 */ /* 0x000fc60000000000 */
[----:B------:R-:W-:Y:S01]  /*0eb0*/  FFMA R22, R23, 1.925963033500011079e-08, R22 ;  /* 0x32a5706017167823 */ /* 0x000fe20000000016 */
[----:B------:R-:W-:Y:S01]  /*0ec0*/  FADD R23, -R0, R14 ;  /* 0x0000000e00177221 */ /* 0x000fe20000000100 */
[----:B------:R-:W-:Y:S01]  /*0ed0*/  FFMA R24, R13, 1.4426950216293334961, -R24 ;  /* 0x3fb8aa3b0d187823 */ /* 0x000fe20000000818 */
[----:B------:R-:W0:Y:S02]  /*0ee0*/  MUFU.EX2 R14, R25 ;  /* 0x00000019000e7308 */ /* 0x000e240000000800 */
[----:B------:R-:W-:Y:S01]  /*0ef0*/  FFMA.SAT R27, R23, R20, 0.5 ;  /* 0x3f000000171b7423 */ /* 0x000fe20000002014 */
[----:B------:R-:W-:-:S03]  /*0f00*/  FFMA R13, R13, 1.925963033500011079e-08, R24 ;  /* 0x32a570600d0d7823 */ /* 0x000fc60000000018 */
[-C--:B------:R-:W-:Y:S01]  /*0f10*/  FFMA.RM R20, R27, R8.reuse, 12582913 ;  /* 0x4b4000011b147423 */ /* 0x080fe20000004008 */
[----:B------:R-:W-:Y:S01]  /*0f20*/  FFMA.RM R8, R29, R8, 12582913 ;  /* 0x4b4000011d087423 */ /* 0x000fe20000004008 */
[----:B------:R-:W1:Y:S02]  /*0f30*/  MUFU.EX2 R22, R22 ;  /* 0x0000001600167308 */ /* 0x000e640000000800 */
[----:B------:R-:W-:-:S04]  /*0f40*/  FADD R24, R20, -12583039 ;  /* 0xcb40007f14187421 */ /* 0x000fc80000000000 */
[C---:B------:R-:W-:Y:S02]  /*0f50*/  FFMA R24, R23.reuse, 1.4426950216293334961, -R24 ;  /* 0x3fb8aa3b17187823 */ /* 0x040fe40000000818 */
[----:B------:R-:W2:Y:S02]  /*0f60*/  MUFU.EX2 R13, R13 ;  /* 0x0000000d000d7308 */ /* 0x000ea40000000800 */
[----:B------:R-:W-:Y:S01]  /*0f70*/  FFMA R23, R23, 1.925963033500011079e-08, R24 ;  /* 0x32a5706017177823 */ /* 0x000fe20000000018 */
[C---:B------:R-:W-:Y:S01]  /*0f80*/  FADD R24, R8.reuse, -12583039 ;  /* 0xcb40007f08187421 */ /* 0x040fe20000000000 */
[----:B------:R-:W-:-:S03]  /*0f90*/  SHF.L.U32 R8, R8, 0x17, RZ ;  /* 0x0000001708087819 */ /* 0x000fc600000006ff */
[----:B------:R-:W-:Y:S01]  /*0fa0*/  FFMA R26, R15, 1.4426950216293334961, -R24 ;  /* 0x3fb8aa3b0f1a7823 */ /* 0x000fe20000000818 */
[----:B------:R-:W3:Y:S01]  /*0fb0*/  MUFU.EX2 R23, R23 ;  /* 0x0000001700177308 */ /* 0x000ee20000000800 */
[----:B------:R-:W-:Y:S02]  /*0fc0*/  SHF.L.U32 R24, R9, 0x17, RZ ;  /* 0x0000001709187819 */ /* 0x000fe400000006ff */
[----:B------:R-:W-:Y:S01]  /*0fd0*/  FFMA R26, R15, 1.925963033500011079e-08, R26 ;  /* 0x32a570600f1a7823 */ /* 0x000fe2000000001a */
[----:B------:R-:W-:Y:S02]  /*0fe0*/  SHF.L.U32 R9, R12, 0x17, RZ ;  /* 0x000000170c097819 */ /* 0x000fe400000006ff */
[----:B0-----:R-:W-:-:S03]  /*0ff0*/  FFMA R11, R24, R14, R11 ;  /* 0x0000000e180b7223 */ /* 0x001fc6000000000b */
[----:B------:R-:W0:Y:S01]  /*1000*/  MUFU.EX2 R26, R26 ;  /* 0x0000001a001a7308 */ /* 0x000e220000000800 */
[----:B-1----:R-:W-:Y:S01]  /*1010*/  FFMA R10, R10, R22, R11 ;  /* 0x000000160a0a7223 */ /* 0x002fe2000000000b */
[----:B------:R-:W-:-:S03]  /*1020*/  SHF.L.U32 R11, R20, 0x17, RZ ;  /* 0x00000017140b7819 */ /* 0x000fc600000006ff */
[----:B--2---:R-:W-:-:S04]  /*1030*/  FFMA R10, R9, R13, R10 ;  /* 0x0000000d090a7223 */ /* 0x004fc8000000000a */
[----:B---3--:R-:W-:-:S04]  /*1040*/  FFMA R23, R11, R23, R10 ;  /* 0x000000170b177223 */ /* 0x008fc8000000000a */
[----:B0-----:R-:W-:Y:S01]  /*1050*/  FFMA R23, R8, R26, R23 ;  /* 0x0000001a08177223 */ /* 0x001fe20000000017 */
[----:B------:R-:W-:Y:S06]  /*1060*/  @P1 BRA `(.L_x_17) ;  /* 0xfffffff800b81947 */ /* 0x000fec000383ffff */
.L_x_16:
[----:B------:R-:W-:Y:S05]  /*1070*/  @!P0 BRA `(.L_x_18) ;  /* 0x0000000400748947 */ /* 0x000fea0003800000 */
[----:B------:R-:W-:Y:S02]  /*1080*/  ISETP.GE.U32.AND P0, PT, R17, 0x4, PT ;  /* 0x000000041100780c */ /* 0x000fe40003f06070 */
[----:B------:R-:W-:-:S11]  /*1090*/  ISETP.NE.AND P1, PT, R21, RZ, PT ;  /* 0x000000ff1500720c */ /* 0x000fd60003f25270 */
[----:B------:R-:W-:Y:S05]  /*10a0*/  @!P0 BRA `(.L_x_19) ;  /* 0x0000000000b48947 */ /* 0x000fea0003800000 */
[----:B------:R-:W-:-:S04]  /*10b0*/  IADD3 R6, PT, PT, R7, -R18, RZ ;  /* 0x8000001207067210 */ /* 0x000fc80007ffe0ff */
[----:B------:R-:W-:-:S05]  /*10c0*/  LEA R12, R6, UR22, 0x2 ;  /* 0x00000016060c7c11 */ /* 0x000fca000f8e10ff */
[----:B------:R-:W2:Y:S04]  /*10d0*/  LDL R9, [R12] ;  /* 0x000000000c097983 */ /* 0x000ea80000100800 */
[----:B------:R-:W3:Y:S04]  /*10e0*/  LDL R13, [R12+0x4] ;  /* 0x000004000c0d7983 */ /* 0x000ee80000100800 */
[----:B------:R-:W4:Y:S04]  /*10f0*/  LDL R11, [R12+0x8] ;  /* 0x000008000c0b7983 */ /* 0x000f280000100800 */
[----:B------:R0:W5:Y:S01]  /*1100*/  LDL R15, [R12+0xc] ;  /* 0x00000c000c0f7983 */ /* 0x0001620000100800 */
[----:B------:R-:W-:Y:S01]  /*1110*/  HFMA2 R6, -RZ, RZ, 0.96630859375, -0.0022525787353515625 ;  /* 0x3bbb989dff067431 */ /* 0x000fe200000001ff */
[----:B------:R-:W-:Y:S01]  /*1120*/  IADD3 R7, PT, PT, R7, 0x4, RZ ;  /* 0x0000000407077810 */ /* 0x000fe20007ffe0ff */
[C---:B--2---:R-:W-:Y:S01]  /*1130*/  FADD R17, -R0.reuse, R9 ;  /* 0x0000000900117221 */ /* 0x044fe20000000100 */
[----:B------:R-:W-:Y:S01]  /*1140*/  MOV R9, 0x437c0000 ;  /* 0x437c000000097802 */ /* 0x000fe20000000f00 */
[----:B---3--:R-:W-:-:S02]  /*1150*/  FADD R13, -R0, R13 ;  /* 0x0000000d000d7221 */ /* 0x008fc40000000100 */
[-C--:B------:R-:W-:Y:S02]  /*1160*/  FFMA.SAT R10, R17, R6.reuse, 0.5 ;  /* 0x3f000000110a7423 */ /* 0x080fe40000002006 */
[-C--:B------:R-:W-:Y:S02]  /*1170*/  FFMA.SAT R8, R13, R6.reuse, 0.5 ;  /* 0x3f0000000d087423 */ /* 0x080fe40000002006 */
[-C--:B------:R-:W-:Y:S01]  /*1180*/  FFMA.RM R10, R10, R9.reuse, 12582913 ;  /* 0x4b4000010a0a7423 */ /* 0x080fe20000004009 */
[----:B----4-:R-:W-:Y:S01]  /*1190*/  FADD R11, -R0, R11 ;  /* 0x0000000b000b7221 */ /* 0x010fe20000000100 */
[-C--:B------:R-:W-:Y:S02]  /*11a0*/  FFMA.RM R8, R8, R9.reuse, 12582913 ;  /* 0x4b40000108087423 */ /* 0x080fe40000004009 */
[----:B------:R-:W-:Y:S01]  /*11b0*/  FADD R14, R10, -12583039 ;  /* 0xcb40007f0a0e7421 */ /* 0x000fe20000000000 */
[-C--:B0-----:R-:W-:Y:S01]  /*11c0*/  FFMA.SAT R12, R11, R6.reuse, 0.5 ;  /* 0x3f0000000b0c7423 */ /* 0x081fe20000002006 */
[----:B-----5:R-:W-:Y:S01]  /*11d0*/  FADD R15, -R0, R15 ;  /* 0x0000000f000f7221 */ /* 0x020fe20000000100 */
[----:B------:R-:W-:Y:S01]  /*11e0*/  FADD R20, R8, -12583039 ;  /* 0xcb40007f08147421 */ /* 0x000fe20000000000 */
[----:B------:R-:W-:Y:S01]  /*11f0*/  FFMA R14, R17, 1.4426950216293334961, -R14 ;  /* 0x3fb8aa3b110e7823 */ /* 0x000fe2000000080e */
[-C--:B------:R-:W-:Y:S01]  /*1200*/  FFMA.RM R12, R12, R9.reuse, 12582913 ;  /* 0x4b4000010c0c7423 */ /* 0x080fe20000004009 */
[----:B------:R-:W-:Y:S01]  /*1210*/  FFMA.SAT R24, R15, R6, 0.5 ;  /* 0x3f0000000f187423 */ /* 0x000fe20000002006 */
[----:B------:R-:W-:Y:S01]  /*1220*/  FFMA R20, R13, 1.4426950216293334961, -R20 ;  /* 0x3fb8aa3b0d147823 */ /* 0x000fe20000000814 */
[----:B------:R-:W-:Y:S01]  /*1230*/  FFMA R14, R17, 1.925963033500011079e-08, R14 ;  /* 0x32a57060110e7823 */ /* 0x000fe2000000000e */
[----:B------:R-:W-:Y:S01]  /*1240*/  FADD R22, R12, -12583039 ;  /* 0xcb40007f0c167421 */ /* 0x000fe20000000000 */
[----:B------:R-:W-:Y:S01]  /*1250*/  FFMA.RM R9, R24, R9, 12582913 ;  /* 0x4b40000118097423 */ /* 0x000fe20000004009 */
[----:B------:R-:W-:Y:S01]  /*1260*/  FFMA R6, R13, 1.925963033500011079e-08, R20 ;  /* 0x32a570600d067823 */ /* 0x000fe20000000014 */
[----:B------:R-:W-:Y:S01]  /*1270*/  SHF.L.U32 R10, R10, 0x17, RZ ;  /* 0x000000170a0a7819 */ /* 0x000fe200000006ff */
[----:B------:R-:W-:Y:S01]  /*1280*/  FFMA R22, R11, 1.4426950216293334961, -R22 ;  /* 0x3fb8aa3b0b167823 */ /* 0x000fe20000000816 */
[----:B------:R-:W-:Y:S01]  /*1290*/  FADD R20, R9, -12583039 ;  /* 0xcb40007f09147421 */ /* 0x000fe20000000000 */
[----:B------:R-:W0:Y:S01]  /*12a0*/  MUFU.EX2 R14, R14 ;  /* 0x0000000e000e7308 */ /* 0x000e220000000800 */
[----:B------:R-:W-:Y:S01]  /*12b0*/  SHF.L.U32 R8, R8, 0x17, RZ ;  /* 0x0000001708087819 */ /* 0x000fe200000006ff */
[----:B------:R-:W-:Y:S01]  /*12c0*/  FFMA R22, R11, 1.925963033500011079e-08, R22 ;  /* 0x32a570600b167823 */ /* 0x000fe20000000016 */
[----:B------:R-:W-:Y:S01]  /*12d0*/  FFMA R20, R15, 1.4426950216293334961, -R20 ;  /* 0x3fb8aa3b0f147823 */ /* 0x000fe20000000814 */
[----:B------:R-:W-:-:S02]  /*12e0*/  SHF.L.U32 R11, R12, 0x17, RZ ;  /* 0x000000170c0b7819 */ /* 0x000fc400000006ff */
[----:B------:R-:W-:Y:S01]  /*12f0*/  SHF.L.U32 R9, R9, 0x17, RZ ;  /* 0x0000001709097819 */ /* 0x000fe200000006ff */
[----:B------:R-:W-:Y:S01]  /*1300*/  FFMA R20, R15, 1.925963033500011079e-08, R20 ;  /* 0x32a570600f147823 */ /* 0x000fe20000000014 */
[----:B------:R-:W1:Y:S08]  /*1310*/  MUFU.EX2 R6, R6 ;  /* 0x0000000600067308 */ /* 0x000e700000000800 */
[----:B------:R-:W2:Y:S01]  /*1320*/  MUFU.EX2 R22, R22 ;  /* 0x0000001600167308 */ /* 0x000ea20000000800 */
[----:B0-----:R-:W-:-:S07]  /*1330*/  FFMA R23, R10, R14, R23 ;  /* 0x0000000e0a177223 */ /* 0x001fce0000000017 */
[----:B------:R-:W0:Y:S01]  /*1340*/  MUFU.EX2 R20, R20 ;  /* 0x0000001400147308 */ /* 0x000e220000000800 */
[----:B-1----:R-:W-:-:S04]  /*1350*/  FFMA R6, R8, R6, R23 ;  /* 0x0000000608067223 */ /* 0x002fc80000000017 */
[----:B--2---:R-:W-:-:S04]  /*1360*/  FFMA R6, R11, R22, R6 ;  /* 0x000000160b067223 */ /* 0x004fc80000000006 */
[----:B0-----:R-:W-:-:S07]  /*1370*/  FFMA R23, R9, R20, R6 ;  /* 0x0000001409177223 */ /* 0x001fce0000000006 */
.L_x_19:
[----:B------:R-:W-:Y:S05]  /*1380*/  @!P1 BRA `(.L_x_18) ;  /* 0x0000000000b09947 */ /* 0x000fea0003800000 */
[----:B------:R-:W-:Y:S02]  /*1390*/  ISETP.NE.AND P0, PT, R21, 0x1, PT ;  /* 0x000000011500780c */ /* 0x000fe40003f05270 */
[----:B------:R-:W-:-:S04]  /*13a0*/  LOP3.LUT R3, R3, 0x1, RZ, 0xc0, !PT ;  /* 0x0000000103037812 */ /* 0x000fc800078ec0ff */
[----:B------:R-:W-:-:S07]  /*13b0*/  ISETP.NE.U32.AND P1, PT, R3, 0x1, PT ;  /* 0x000000010300780c */ /* 0x000fce0003f25070 */
[----:B------:R-:W-:Y:S06]  /*13c0*/  @!P0 BRA `(.L_x_20) ;  /* 0x0000000000648947 */ /* 0x000fec0003800000 */
[----:B------:R-:W-:-:S04]  /*13d0*/  IADD3 R3, PT, PT, R7, -R18, RZ ;  /* 0x8000001207037210 */ /* 0x000fc80007ffe0ff */
[----:B------:R-:W-:-:S05]  /*13e0*/  LEA R3, R3, UR22, 0x2 ;  /* 0x0000001603037c11 */ /* 0x000fca000f8e10ff */
[----:B------:R-:W2:Y:S04]  /*13f0*/  LDL R9, [R3] ;  /* 0x0000000003097983 */ /* 0x000ea80000100800 */
[----:B------:R-:W3:Y:S01]  /*1400*/  LDL R13, [R3+0x4] ;  /* 0x00000400030d7983 */ /* 0x000ee20000100800 */
[----:B------:R-:W-:Y:S01]  /*1410*/  HFMA2 R6, -RZ, RZ, 0.96630859375, -0.0022525787353515625 ;  /* 0x3bbb989dff067431 */ /* 0x000fe200000001ff */
[----:B------:R-:W-:Y:S02]  /*1420*/  MOV R11, 0x437c0000 ;  /* 0x437c0000000b7802 */ /* 0x000fe40000000f00 */
[----:B------:R-:W-:Y:S01]  /*1430*/  IADD3 R7, PT, PT, R7, 0x2, RZ ;  /* 0x0000000207077810 */ /* 0x000fe20007ffe0ff */
[----:B--2---:R-:W-:-:S04]  /*1440*/  FADD R9, -R0, R9 ;  /* 0x0000000900097221 */ /* 0x004fc80000000100 */
[----:B------:R-:W-:Y:S01]  /*1450*/  FFMA.SAT R8, R9, R6, 0.5 ;  /* 0x3f00000009087423 */ /* 0x000fe20000002006 */
[----:B---3--:R-:W-:-:S03]  /*1460*/  FADD R13, -R0, R13 ;  /* 0x0000000d000d7221 */ /* 0x008fc60000000100 */
[----:B------:R-:W-:Y:S01]  /*1470*/  FFMA.RM R8, R8, R11, 12582913 ;  /* 0x4b40000108087423 */ /* 0x000fe2000000400b */
[----:B------:R-:W-:-:S03]  /*1480*/  FFMA.SAT R10, R13, R6, 0.5 ;  /* 0x3f0000000d0a7423 */ /* 0x000fc60000002006 */
[----:B------:R-:W-:Y:S01]  /*1490*/  FADD R6, R8, -12583039 ;  /* 0xcb40007f08067421 */ /* 0x000fe20000000000 */
[----:B------:R-:W-:Y:S01]  /*14a0*/  FFMA.RM R10, R10, R11, 12582913 ;  /* 0x4b4000010a0a7423 */ /* 0x000fe2000000400b */
[----:B------:R-:W-:Y:S02]  /*14b0*/  SHF.L.U32 R8, R8, 0x17, RZ ;  /* 0x0000001708087819 */ /* 0x000fe400000006ff */
[C---:B------:R-:W-:Y:S01]  /*14c0*/  FFMA R6, R9.reuse, 1.4426950216293334961, -R6 ;  /* 0x3fb8aa3b09067823 */ /* 0x040fe20000000806 */
[C---:B------:R-:W-:Y:S01]  /*14d0*/  FADD R12, R10.reuse, -12583039 ;  /* 0xcb40007f0a0c7421 */ /* 0x040fe20000000000 */
[----:B------:R-:W-:Y:S02]  /*14e0*/  SHF.L.U32 R3, R10, 0x17, RZ ;  /* 0x000000170a037819 */ /* 0x000fe400000006ff */
[----:B------:R-:W-:Y:S01]  /*14f0*/  FFMA R6, R9, 1.925963033500011079e-08, R6 ;  /* 0x32a5706009067823 */ /* 0x000fe20000000006 */
[----:B------:R-:W-:-:S04]  /*1500*/  FFMA R12, R13, 1.4426950216293334961, -R12 ;  /* 0x3fb8aa3b0d0c7823 */ /* 0x000fc8000000080c */
[----:B------:R-:W-:Y:S01]  /*1510*/  FFMA R12, R13, 1.925963033500011079e-08, R12 ;  /* 0x32a570600d0c7823 */ /* 0x000fe2000000000c */
[----:B------:R-:W0:Y:S08]  /*1520*/  MUFU.EX2 R6, R6 ;  /* 0x0000000600067308 */ /* 0x000e300000000800 */
[----:B------:R-:W1:Y:S01]  /*1530*/  MUFU.EX2 R12, R12 ;  /* 0x0000000c000c7308 */ /* 0x000e620000000800 */
[----:B0-----:R-:W-:-:S04]  /*1540*/  FFMA R8, R8, R6, R23 ;  /* 0x0000000608087223 */ /* 0x001fc80000000017 */
[----:B-1----:R-:W-:-:S07]  /*1550*/  FFMA R23, R3, R12, R8 ;  /* 0x0000000c03177223 */ /* 0x002fce0000000008 */
.L_x_20:
[----:B------:R-:W-:Y:S05]  /*1560*/  @P1 BRA `(.L_x_18) ;  /* 0x0000000000381947 */ /* 0x000fea0003800000 */
[----:B------:R-:W-:-:S04]  /*1570*/  IADD3 R7, PT, PT, R7, -R18, RZ ;  /* 0x8000001207077210 */ /* 0x000fc80007ffe0ff */
[----:B------:R-:W-:-:S06]  /*1580*/  LEA R7, R7, UR22, 0x2 ;  /* 0x0000001607077c11 */ /* 0x000fcc000f8e10ff */
[----:B------:R-:W2:Y:S01]  /*1590*/  LDL R7, [R7] ;  /* 0x0000000007077983 */ /* 0x000ea20000100800 */
[----:B------:R-:W-:Y:S01]  /*15a0*/  HFMA2 R6, -RZ, RZ, 0.96630859375, -0.0022525787353515625 ;  /* 0x3bbb989dff067431 */ /* 0x000fe200000001ff */
[----:B------:R-:W-:Y:S01]  /*15b0*/  MOV R9, 0x437c0000 ;  /* 0x437c000000097802 */ /* 0x000fe20000000f00 */
[----:B--2---:R-:W-:-:S04]  /*15c0*/  FADD R3, -R0, R7 ;  /* 0x0000000700037221 */ /* 0x004fc80000000100 */
[----:B------:R-:W-:-:S04]  /*15d0*/  FFMA.SAT R6, R3, R6, 0.5 ;  /* 0x3f00000003067423 */ /* 0x000fc80000002006 */
[----:B------:R-:W-:-:S04]  /*15e0*/  FFMA.RM R6, R6, R9, 12582913 ;  /* 0x4b40000106067423 */ /* 0x000fc80000004009 */
[C---:B------:R-:W-:Y:S01]  /*15f0*/  FADD R8, R6.reuse, -12583039 ;  /* 0xcb40007f06087421 */ /* 0x040fe20000000000 */
[----:B------:R-:W-:-:S03]  /*1600*/  SHF.L.U32 R6, R6, 0x17, RZ ;  /* 0x0000001706067819 */ /* 0x000fc600000006ff */
[----:B------:R-:W-:-:S04]  /*1610*/  FFMA R8, R3, 1.4426950216293334961, -R8 ;  /* 0x3fb8aa3b03087823 */ /* 0x000fc80000000808 */
[----:B------:R-:W-:-:S06]  /*1620*/  FFMA R8, R3, 1.925963033500011079e-08, R8 ;  /* 0x32a5706003087823 */ /* 0x000fcc0000000008 */
[----:B------:R-:W0:Y:S02]  /*1630*/  MUFU.EX2 R8, R8 ;  /* 0x0000000800087308 */ /* 0x000e240000000800 */
[----:B0-----:R-:W-:-:S07]  /*1640*/  FFMA R23, R6, R8, R23 ;  /* 0x0000000806177223 */ /* 0x001fce0000000017 */
.L_x_18:
[----:B------:R-:W-:Y:S01]  /*1650*/  MOV R6, 0x3bbb989d ;  /* 0x3bbb989d00067802 */ /* 0x000fe20000000f00 */
[----:B------:R-:W-:Y:S01]  /*1660*/  FADD R3, -R0, R19 ;  /* 0x0000001300037221 */ /* 0x000fe20000000100 */
[----:B------:R-:W-:Y:S02]  /*1670*/  MOV R7, 0x437c0000 ;  /* 0x437c000000077802 */ /* 0x000fe40000000f00 */
[----:B------:R-:W-:Y:S01]  /*1680*/  ISETP.GE.AND P0, PT, R5, UR5, PT ;  /* 0x0000000505007c0c */ /* 0x000fe2000bf06270 */
[----:B------:R-:W-:Y:S01]  /*1690*/  FFMA.SAT R6, R3, R6, 0.5 ;  /* 0x3f00000003067423 */ /* 0x000fe20000002006 */
[----:B------:R-:W-:-:S03]  /*16a0*/  IADD3 R16, PT, PT, R16, 0x1, RZ ;  /* 0x0000000110107810 */ /* 0x000fc60007ffe0ff */
[----:B------:R-:W-:-:S04]  /*16b0*/  FFMA.RM R6, R6, R7, 12582913 ;  /* 0x4b40000106067423 */ /* 0x000fc80000004007 */
[C---:B------:R-:W-:Y:S01]  /*16c0*/  FADD R8, R6.reuse, -12583039 ;  /* 0xcb40007f06087421 */ /* 0x040fe20000000000 */
[----:B------:R-:W-:-:S03]  /*16d0*/  SHF.L.U32 R6, R6, 0x17, RZ ;  /* 0x0000001706067819 */ /* 0x000fc600000006ff */
[----:B------:R-:W-:-:S04]  /*16e0*/  FFMA R8, R3, 1.4426950216293334961, -R8 ;  /* 0x3fb8aa3b03087823 */ /* 0x000fc80000000808 */
[----:B------:R-:W-:-:S04]  /*16f0*/  FFMA R8, R3, 1.925963033500011079e-08, R8 ;  /* 0x32a5706003087823 */ /* 0x000fc80000000008 */
[----:B------:R-:W0:Y:S02]  /*1700*/  MUFU.EX2 R3, R8 ;  /* 0x0000000800037308 */ /* 0x000e240000000800 */
[----:B0-----:R-:W-:-:S04]  /*1710*/  FMUL R6, R6, R3 ;  /* 0x0000000306067220 */ /* 0x001fc80000400000 */
[----:B------:R-:W-:Y:S01]  /*1720*/  FFMA R2, R6, R2, R23 ;  /* 0x0000000206027223 */ /* 0x000fe20000000017 */
[----:B------:R-:W-:Y:S06]  /*1730*/  @!P0 BRA `(.L_x_21) ;  /* 0xffffffec00cc8947 */ /* 0x000fec000383ffff */
[----:B------:R-:W-:Y:S05]  /*1740*/  BRA `(.L_x_9) ;  /* 0x0000001c00ec7947 */ /* 0x000fea0003800000 */
.L_x_10:
[----:B------:R-:W-:Y:S01]  /*1750*/  HFMA2 R2, -RZ, RZ, 0, 0 ;  /* 0x00000000ff027431 */ /* 0x000fe200000001ff */
[----:B------:R-:W-:Y:S01]  /*1760*/  MOV R0, 0xff800000 ;  /* 0xff80000000007802 */ /* 0x000fe20000000f00 */
[----:B------:R-:W-:Y:S02]  /*1770*/  UIADD3 UR23, UPT, UPT, UR8, -0x1, URZ ;  /* 0xffffffff08177890 */ /* 0x000fe4000fffe0ff */
[----:B------:R-:W-:Y:S02]  /*1780*/  ULOP3.LUT UR24, UR8, 0xf, URZ, 0xc0, !UPT ;  /* 0x0000000f08187892 */ /* 0x000fe4000f8ec0ff */
[----:B------:R-:W-:Y:S02]  /*1790*/  ULOP3.LUT UR25, UR8, 0x7, URZ, 0xc0, !UPT ;  /* 0x0000000708197892 */ /* 0x000fe4000f8ec0ff */
[----:B------:R-:W-:Y:S02]  /*17a0*/  ULOP3.LUT UR26, UR8, 0x3, URZ, 0xc0, !UPT ;  /* 0x00000003081a7892 */ /* 0x000fe4000f8ec0ff */
[----:B------:R-:W-:-:S02]  /*17b0*/  ULOP3.LUT UR8, UR8, 0x7ffffff0, URZ, 0xc0, !UPT ;  /* 0x7ffffff008087892 */ /* 0x000fc4000f8ec0ff */
[----:B------:R-:W-:Y:S01]  /*17c0*/  UIADD3 UR27, UPT, UPT, UR21, 0x300, URZ ;  /* 0x00000300151b7890 */ /* 0x000fe2000fffe0ff */
[----:B------:R-:W-:Y:S01]  /*17d0*/  UMOV UR4, URZ ;  /* 0x000000ff00047c82 */ /* 0x000fe20008000000 */
[----:B------:R-:W-:-:S10]  /*17e0*/  UMOV UR6, UR7 ;  /* 0x0000000700067c82 */ /* 0x000fd40008000000 */
.L_x_42:
[----:B0-----:R-:W0:Y:S01]  /*17f0*/  LDCU UR9, c[0x0][0x3a0] ;  /* 0x00007400ff0977ac */ /* 0x001e220008000800 */
[----:B------:R-:W-:Y:S02]  /*1800*/  MOV R20, R0 ;  /* 0x0000000000147202 */ /* 0x000fe40000000f00 */
[----:B--2---:R-:W-:Y:S01]  /*1810*/  MOV R9, 0xff800000 ;  /* 0xff80000000097802 */ /* 0x004fe20000000f00 */
[----:B------:R-:W-:-:S04]  /*1820*/  UIADD3 UR5, UPT, UPT, UR4, 0x80, URZ ;  /* 0x0000008004057890 */ /* 0x000fc8000fffe0ff */
[----:B0-----:R-:W-:-:S04]  /*1830*/  UISETP.LT.AND UP0, UPT, UR5, UR9, UPT ;  /* 0x000000090500728c */ /* 0x001fc8000bf01270 */
[----:B------:R-:W-:Y:S02]  /*1840*/  USEL UR28, UR5, UR9, UP0 ;  /* 0x00000009051c7287 */ /* 0x000fe40008000000 */
[----:B------:R-:W-:-:S03]  /*1850*/  UISETP.GE.AND UP0, UPT, UR5, UR9, UPT ;  /* 0x000000090500728c */ /* 0x000fc6000bf06270 */
[----:B------:R-:W-:Y:S01]  /*1860*/  UMOV UR9, UR4 ;  /* 0x0000000400097c82 */ /* 0x000fe20008000000 */
[----:B------:R-:W-:Y:S01]  /*1870*/  UMOV UR4, UR5 ;  /* 0x0000000500047c82 */ /* 0x000fe20008000000 */
[----:B-1-34-:R-:W-:-:S07]  /*1880*/  MOV R8, UR9 ;  /* 0x0000000900087c02 */ /* 0x01afce0008000f00 */
.L_x_27:
[----:B------:R-:W0:Y:S01]  /*1890*/  LDCU UR10, c[0x0][0x3a4] ;  /* 0x00007480ff0a77ac */ /* 0x000e220008000800 */
[----:B------:R-:W-:Y:S01]  /*18a0*/  HFMA2 R12, -RZ, RZ, 0, 0 ;  /* 0x00000000ff0c7431 */ /* 0x000fe200000001ff */
[----:B------:R-:W-:Y:S01]  /*18b0*/  UISETP.GE.U32.AND UP1, UPT, UR23, 0x7, UPT ;  /* 0x000000071700788c */ /* 0x000fe2000bf26070 */
[----:B------:R-:W-:Y:S01]  /*18c0*/  UMOV UR5, URZ ;  /* 0x000000ff00057c82 */ /* 0x000fe20008000000 */
[----:B0-----:R-:W-:-:S07]  /*18d0*/  IMAD R10, R8, UR10, RZ ;  /* 0x0000000a080a7c24 */ /* 0x001fce000f8e02ff */
[----:B------:R-:W-:Y:S05]  /*18e0*/  BRA.U !UP1, `(.L_x_22) ;  /* 0x0000000109b07547 */ /* 0x000fea000b800000 */
[----:B------:R-:W0:Y:S01]  /*18f0*/  LDC.64 R4, c[0x0][0x380] ;  /* 0x0000e000ff047b82 */ /* 0x000e220000000a00 */
[----:B------:R-:W-:Y:S01]  /*1900*/  ULOP3.LUT UR5, UR10, 0x7ffffff8, URZ, 0xc0, !UPT ;  /* 0x7ffffff80a057892 */ /* 0x000fe2000f8ec0ff */
[----:B------:R-:W-:-:S03]  /*1910*/  MOV R12, RZ ;  /* 0x000000ff000c7202 */ /* 0x000fc60000000f00 */
[----:B------:R-:W-:-:S03]  /*1920*/  UIADD3 UR11, UPT, UPT, -UR5, URZ, URZ ;  /* 0x000000ff050b7290 */ /* 0x000fc6000fffe1ff */
[----:B------:R-:W1:Y:S01]  /*1930*/  LDC.64 R6, c[0x0][0x388] ;  /* 0x0000e200ff067b82 */ /* 0x000e620000000a00 */
[----:B0-----:R-:W-:-:S03]  /*1940*/  IMAD.WIDE R4, R28, 0x4, R4 ;  /* 0x000000041c047825 */ /* 0x001fc600078e0204 */
[----:B------:R-:W-:Y:S01]  /*1950*/  IADD3 R13, P0, PT, R4, 0x10, RZ ;  /* 0x00000010040d7810 */ /* 0x000fe20007f1e0ff */
[----:B-1----:R-:W-:-:S03]  /*1960*/  IMAD.WIDE.U32 R6, R10, 0x4, R6 ;  /* 0x000000040a067825 */ /* 0x002fc600078e0006 */
[----:B------:R-:W-:Y:S02]  /*1970*/  IADD3.X R5, PT, PT, RZ, R5, RZ, P0, !PT ;  /* 0x00000005ff057210 */ /* 0x000fe400007fe4ff */
[----:B------:R-:W-:-:S04]  /*1980*/  IADD3 R11, P1, PT, R6, 0x10, RZ ;  /* 0x00000010060b7810 */ /* 0x000fc80007f3e0ff */
[----:B------:R-:W-:-:S09]  /*1990*/  IADD3.X R7, PT, PT, RZ, R7, RZ, P1, !PT ;  /* 0x00000007ff077210 */ /* 0x000fd20000ffe4ff */
.L_x_23:
[----:B------:R-:W-:Y:S01]  /*19a0*/  MOV R4, R13 ;  /* 0x0000000d00047202 */ /* 0x000fe20000000f00 */
[----:B------:R-:W-:-:S04]  /*19b0*/  IMAD.MOV.U32 R6, RZ, RZ, R11 ;  /* 0x000000ffff067224 */ /* 0x000fc800078e000b */
[----:B------:R-:W2:Y:S04]  /*19c0*/  LDG.E.CONSTANT R19, desc[UR16][R4.64+-0x10] ;  /* 0xfffff01004137981 */ /* 0x000ea8000c1e9900 */
[----:B------:R-:W2:Y:S04]  /*19d0*/  LDG.E.CONSTANT R21, desc[UR16][R6.64+-0x10] ;  /* 0xfffff01006157981 */ /* 0x000ea8000c1e9900 */
[----:B------:R-:W3:Y:S04]  /*19e0*/  LDG.E.CONSTANT R24, desc[UR16][R4.64+-0xc] ;  /* 0xfffff41004187981 */ /* 0x000ee8000c1e9900 */
[----:B------:R-:W3:Y:S04]  /*19f0*/  LDG.E.CONSTANT R23, desc[UR16][R6.64+-0xc] ;  /* 0xfffff41006177981 */ /* 0x000ee8000c1e9900 */
[----:B------:R-:W4:Y:S04]  /*1a00*/  LDG.E.CONSTANT R11, desc[UR16][R4.64+-0x8] ;  /* 0xfffff810040b7981 */ /* 0x000f28000c1e9900 */
[----:B------:R-:W4:Y:S04]  /*1a10*/  LDG.E.CONSTANT R14, desc[UR16][R6.64+-0x8] ;  /* 0xfffff810060e7981 */ /* 0x000f28000c1e9900 */
[----:B------:R-:W5:Y:S04]  /*1a20*/  LDG.E.CONSTANT R13, desc[UR16][R4.64+-0x4] ;  /* 0xfffffc10040d7981 */ /* 0x000f68000c1e9900 */
[----:B------:R-:W5:Y:S04]  /*1a30*/  LDG.E.CONSTANT R16, desc[UR16][R6.64+-0x4] ;  /* 0xfffffc1006107981 */ /* 0x000f68000c1e9900 */
[----:B------:R-:W5:Y:S04]  /*1a40*/  LDG.E.CONSTANT R15, desc[UR16][R4.64] ;  /* 0x00000010040f7981 */ /* 0x000f68000c1e9900 */
[----:B------:R-:W5:Y:S04]  /*1a50*/  LDG.E.CONSTANT R18, desc[UR16][R6.64] ;  /* 0x0000001006127981 */ /* 0x000f68000c1e9900 */
[----:B------:R-:W5:Y:S04]  /*1a60*/  LDG.E.CONSTANT R17, desc[UR16][R4.64+0x4] ;  /* 0x0000041004117981 */ /* 0x000f68000c1e9900 */
[----:B------:R-:W5:Y:S01]  /*1a70*/  LDG.E.CONSTANT R22, desc[UR16][R6.64+0x4] ;  /* 0x0000041006167981 */ /* 0x000f62000c1e9900 */
[----:B--2---:R-:W-:-:S03]  /*1a80*/  FFMA R21, R19, R21, R12 ;  /* 0x0000001513157223 */ /* 0x004fc6000000000c */
[----:B------:R-:W2:Y:S04]  /*1a90*/  LDG.E.CONSTANT R19, desc[UR16][R4.64+0x8] ;  /* 0x0000081004137981 */ /* 0x000ea8000c1e9900 */
[----:B------:R-:W2:Y:S01]  /*1aa0*/  LDG.E.CONSTANT R12, desc[UR16][R6.64+0x8] ;  /* 0x00000810060c7981 */ /* 0x000ea2000c1e9900 */
[----:B---3--:R-:W-:-:S03]  /*1ab0*/  FFMA R26, R24, R23, R21 ;  /* 0x00000017181a7223 */ /* 0x008fc60000000015 */
[----:B------:R-:W3:Y:S04]  /*1ac0*/  LDG.E.CONSTANT R21, desc[UR16][R4.64+0xc] ;  /* 0x00000c1004157981 */ /* 0x000ee8000c1e9900 */
[----:B------:R0:W3:Y:S01]  /*1ad0*/  LDG.E.CONSTANT R24, desc[UR16][R6.64+0xc] ;  /* 0x00000c1006187981 */ /* 0x0000e2000c1e9900 */
[----:B------:R-:W-:Y:S01]  /*1ae0*/  UIADD3 UR11, UPT, UPT, UR11, 0x8, URZ ;  /* 0x000000080b0b7890 */ /* 0x000fe2000fffe0ff */
[----:B----4-:R-:W-:Y:S01]  /*1af0*/  FFMA R14, R11, R14, R26 ;  /* 0x0000000e0b0e7223 */ /* 0x010fe2000000001a */
[----:B------:R-:W-:Y:S02]  /*1b00*/  IADD3 R11, P1, PT, R6, 0x20, RZ ;  /* 0x00000020060b7810 */ /* 0x000fe40007f3e0ff */
[----:B------:R-:W-:Y:S01]  /*1b10*/  UISETP.NE.AND UP1, UPT, UR11, URZ, UPT ;  /* 0x000000ff0b00728c */ /* 0x000fe2000bf25270 */
[----:B-----5:R-:W-:Y:S01]  /*1b20*/  FFMA R14, R13, R16, R14 ;  /* 0x000000100d0e7223 */ /* 0x020fe2000000000e */
[----:B------:R-:W-:-:S02]  /*1b30*/  IADD3 R13, P0, PT, R4, 0x20, RZ ;  /* 0x00000020040d7810 */ /* 0x000fc40007f1e0ff */
[----:B0-----:R-:W-:Y:S02]  /*1b40*/  IADD3.X R7, PT, PT, RZ, R7, RZ, P1, !PT ;  /* 0x00000007ff077210 */ /* 0x001fe40000ffe4ff */
[----:B------:R-:W-:Y:S01]  /*1b50*/  IADD3.X R5, PT, PT, RZ, R5, RZ, P0, !PT ;  /* 0x00000005ff057210 */ /* 0x000fe200007fe4ff */
[----:B------:R-:W-:-:S04]  /*1b60*/  FFMA R14, R15, R18, R14 ;  /* 0x000000120f0e7223 */ /* 0x000fc8000000000e */
[----:B------:R-:W-:-:S04]  /*1b70*/  FFMA R14, R17, R22, R14 ;  /* 0x00000016110e7223 */ /* 0x000fc8000000000e */
[----:B--2---:R-:W-:-:S04]  /*1b80*/  FFMA R12, R19, R12, R14 ;  /* 0x0000000c130c7223 */ /* 0x004fc8000000000e */
[----:B---3--:R-:W-:Y:S01]  /*1b90*/  FFMA R12, R21, R24, R12 ;  /* 0x00000018150c7223 */ /* 0x008fe2000000000c */
[----:B------:R-:W-:Y:S06]  /*1ba0*/  BRA.U UP1, `(.L_x_23) ;  /* 0xfffffffd017c7547 */ /* 0x000fec000b83ffff */
.L_x_22:
[----:B------:R-:W-:-:S09]  /*1bb0*/  UISETP.NE.AND UP1, UPT, UR25, URZ, UPT ;  /* 0x000000ff1900728c */ /* 0x000fd2000bf25270 */
[----:B------:R-:W-:Y:S05]  /*1bc0*/  BRA.U !UP1, `(.L_x_24) ;  /* 0x0000000509047547 */ /* 0x000fea000b800000 */
[----:B------:R-:W-:Y:S02]  /*1bd0*/  UIADD3 UR11, UPT, UPT, UR25, -0x1, URZ ;  /* 0xffffffff190b7890 */ /* 0x000fe4000fffe0ff */
[----:B------:R-:W-:Y:S02]  /*1be0*/  UISETP.NE.AND UP3, UPT, UR26, URZ, UPT ;  /* 0x000000ff1a00728c */ /* 0x000fe4000bf65270 */
[----:B------:R-:W-:-:S09]  /*1bf0*/  UISETP.GE.U32.AND UP2, UPT, UR11, 0x3, UPT ;  /* 0x000000030b00788c */ /* 0x000fd2000bf46070 */
[----:B------:R-:W-:Y:S05]  /*1c00*/  BRA.U !UP2, `(.L_x_25) ;  /* 0x000000010a647547 */ /* 0x000fea000b800000 */
[----:B------:R-:W0:Y:S01]  /*1c10*/  LDC.64 R14, c[0x0][0x388] ;  /* 0x0000e200ff0e7b82 */ /* 0x000e220000000a00 */
[----:B------:R-:W1:Y:S01]  /*1c20*/  LDCU.128 UR12, c[0x0][0x380] ;  /* 0x00007000ff0c77ac */ /* 0x000e620008000c00 */
[----:B------:R-:W-:Y:S02]  /*1c30*/  IADD3 R11, P2, PT, R28, UR5, RZ ;  /* 0x000000051c0b7c10 */ /* 0x000fe4000ff5e0ff */
[C---:B------:R-:W-:Y:S02]  /*1c40*/  IADD3 R5, PT, PT, R10.reuse, UR5, RZ ;  /* 0x000000050a057c10 */ /* 0x040fe4000fffe0ff */
[----:B------:R-:W-:Y:S02]  /*1c50*/  IADD3 R7, P1, PT, R10, UR5, RZ ;  /* 0x000000050a077c10 */ /* 0x000fe4000ff3e0ff */
[----:B------:R-:W-:Y:S02]  /*1c60*/  LEA.HI.X.SX32 R18, R28, RZ, 0x1, P2 ;  /* 0x000000ff1c127211 */ /* 0x000fe400010f0eff */
[----:B------:R-:W-:-:S02]  /*1c70*/  IADD3.X R16, PT, PT, RZ, RZ, RZ, P1, !PT ;  /* 0x000000ffff107210 */ /* 0x000fc40000ffe4ff */
[----:B-1----:R-:W-:Y:S02]  /*1c80*/  LEA R4, P0, R11, UR12, 0x2 ;  /* 0x0000000c0b047c11 */ /* 0x002fe4000f8010ff */
[----:B------:R-:W-:Y:S01]  /*1c90*/  LEA R6, P2, R7, UR14, 0x2 ;  /* 0x0000000e07067c11 */ /* 0x000fe2000f8410ff */
[----:B0-----:R-:W-:Y:S01]  /*1ca0*/  IMAD.WIDE.U32 R14, R5, 0x4, R14 ;  /* 0x00000004050e7825 */ /* 0x001fe200078e000e */
[----:B------:R-:W-:Y:S02]  /*1cb0*/  LEA.HI.X R5, R11, UR13, R18, 0x2, P0 ;  /* 0x0000000d0b057c11 */ /* 0x000fe400080f1412 */
[----:B------:R-:W-:-:S03]  /*1cc0*/  LEA.HI.X R7, R7, UR15, R16, 0x2, P2 ;  /* 0x0000000f07077c11 */ /* 0x000fc600090f1410 */
[----:B------:R-:W2:Y:S04]  /*1cd0*/  LDG.E.CONSTANT R14, desc[UR16][R14.64] ;  /* 0x000000100e0e7981 */ /* 0x000ea8000c1e9900 */
[----:B------:R-:W2:Y:S04]  /*1ce0*/  LDG.E.CONSTANT R11, desc[UR16][R4.64] ;  /* 0x00000010040b7981 */ /* 0x000ea8000c1e9900 */
[----:B------:R-:W3:Y:S04]  /*1cf0*/  LDG.E.CONSTANT R16, desc[UR16][R4.64+0x4] ;  /* 0x0000041004107981 */ /* 0x000ee8000c1e9900 */
[----:B------:R-:W3:Y:S04]  /*1d00*/  LDG.E.CONSTANT R13, desc[UR16][R6.64+0x4] ;  /* 0x00000410060d7981 */ /* 0x000ee8000c1e9900 */
[----:B------:R-:W4:Y:S04]  /*1d10*/  LDG.E.CONSTANT R18, desc[UR16][R4.64+0x8] ;  /* 0x0000081004127981 */ /* 0x000f28000c1e9900 */
[----:B------:R-:W4:Y:S04]  /*1d20*/  LDG.E.CONSTANT R17, desc[UR16][R6.64+0x8] ;  /* 0x0000081006117981 */ /* 0x000f28000c1e9900 */
[----:B------:R-:W5:Y:S04]  /*1d30*/  LDG.E.CONSTANT R22, desc[UR16][R4.64+0xc] ;  /* 0x00000c1004167981 */ /* 0x000f68000c1e9900 */
[----:B------:R-:W5:Y:S01]  /*1d40*/  LDG.E.CONSTANT R19, desc[UR16][R6.64+0xc] ;  /* 0x00000c1006137981 */ /* 0x000f62000c1e9900 */
[----:B------:R-:W-:Y:S01]  /*1d50*/  UIADD3 UR5, UPT, UPT, UR5, 0x4, URZ ;  /* 0x0000000405057890 */ /* 0x000fe2000fffe0ff */
[----:B--2---:R-:W-:-:S04]  /*1d60*/  FFMA R11, R11, R14, R12 ;  /* 0x0000000e0b0b7223 */ /* 0x004fc8000000000c */
[----:B---3--:R-:W-:-:S04]  /*1d70*/  FFMA R11, R16, R13, R11 ;  /* 0x0000000d100b7223 */ /* 0x008fc8000000000b */
[----:B----4-:R-:W-:-:S04]  /*1d80*/  FFMA R11, R18, R17, R11 ;  /* 0x00000011120b7223 */ /* 0x010fc8000000000b */
[----:B-----5:R-:W-:-:S07]  /*1d90*/  FFMA R12, R22, R19, R11 ;  /* 0x00000013160c7223 */ /* 0x020fce000000000b */
.L_x_25:
[----:B------:R-:W-:Y:S05]  /*1da0*/  BRA.U !UP3, `(.L_x_24) ;  /* 0x000000010b8c7547 */ /* 0x000fea000b800000 */
[----:B------:R-:W-:Y:S02]  /*1db0*/  UISETP.NE.AND UP2, UPT, UR26, 0x1, UPT ;  /* 0x000000011a00788c */ /* 0x000fe4000bf45270 */
[----:B------:R-:W-:-:S04]  /*1dc0*/  ULOP3.LUT UR10, UR10, 0x1, URZ, 0xc0, !UPT ;  /* 0x000000010a0a7892 */ /* 0x000fc8000f8ec0ff */
[----:B------:R-:W-:-:S03]  /*1dd0*/  UISETP.NE.U32.AND UP3, UPT, UR10, 0x1, UPT ;  /* 0x000000010a00788c */ /* 0x000fc6000bf65070 */
[----:B------:R-:W-:Y:S08]  /*1de0*/  BRA.U !UP2, `(.L_x_26) ;  /* 0x000000010a4c7547 */ /* 0x000ff0000b800000 */
[----:B------:R-:W0:Y:S01]  /*1df0*/  LDC.64 R6, c[0x0][0x388] ;  /* 0x0000e200ff067b82 */ /* 0x000e220000000a00 */
[----:B------:R-:W1:Y:S01]  /*1e00*/  LDCU.128 UR12, c[0x0][0x380] ;  /* 0x00007000ff0c77ac */ /* 0x000e620008000c00 */
[----:B------:R-:W-:Y:S02]  /*1e10*/  IADD3 R5, P2, PT, R28, UR5, RZ ;  /* 0x000000051c057c10 */ /* 0x000fe4000ff5e0ff */
[C---:B------:R-:W-:Y:S02]  /*1e20*/  IADD3 R15, PT, PT, R10.reuse, UR5, RZ ;  /* 0x000000050a0f7c10 */ /* 0x040fe4000fffe0ff */
[----:B------:R-:W-:Y:S02]  /*1e30*/  IADD3 R11, P1, PT, R10, UR5, RZ ;  /* 0x000000050a0b7c10 */ /* 0x000fe4000ff3e0ff */
[----:B------:R-:W-:Y:S02]  /*1e40*/  LEA.HI.X.SX32 R16, R28, RZ, 0x1, P2 ;  /* 0x000000ff1c107211 */ /* 0x000fe400010f0eff */
[----:B------:R-:W-:-:S02]  /*1e50*/  IADD3.X R18, PT, PT, RZ, RZ, RZ, P1, !PT ;  /* 0x000000ffff127210 */ /* 0x000fc40000ffe4ff */
[----:B-1----:R-:W-:-:S04]  /*1e60*/  LEA R4, P0, R5, UR12, 0x2 ;  /* 0x0000000c05047c11 */ /* 0x002fc8000f8010ff */
[----:B------:R-:W-:Y:S01]  /*1e70*/  LEA.HI.X R5, R5, UR13, R16, 0x2, P0 ;  /* 0x0000000d05057c11 */ /* 0x000fe200080f1410 */
[----:B0-----:R-:W-:Y:S01]  /*1e80*/  IMAD.WIDE.U32 R14, R15, 0x4, R6 ;  /* 0x000000040f0e7825 */ /* 0x001fe200078e0006 */
[----:B------:R-:W-:-:S03]  /*1e90*/  LEA R6, P2, R11, UR14, 0x2 ;  /* 0x0000000e0b067c11 */ /* 0x000fc6000f8410ff */
[----:B------:R-:W2:Y:S01]  /*1ea0*/  LDG.E.CONSTANT R16, desc[UR16][R4.64+0x4] ;  /* 0x0000041004107981 */ /* 0x000ea2000c1e9900 */
[----:B------:R-:W-:-:S03]  /*1eb0*/  LEA.HI.X R7, R11, UR15, R18, 0x2, P2 ;  /* 0x0000000f0b077c11 */ /* 0x000fc600090f1412 */
[----:B------:R-:W3:Y:S04]  /*1ec0*/  LDG.E.CONSTANT R14, desc[UR16][R14.64] ;  /* 0x000000100e0e7981 */ /* 0x000ee8000c1e9900 */
[----:B------:R-:W3:Y:S04]  /*1ed0*/  LDG.E.CONSTANT R11, desc[UR16][R4.64] ;  /* 0x00000010040b7981 */ /* 0x000ee8000c1e9900 */
[----:B------:R-:W2:Y:S01]  /*1ee0*/  LDG.E.CONSTANT R6, desc[UR16][R6.64+0x4] ;  /* 0x0000041006067981 */ /* 0x000ea2000c1e9900 */
[----:B------:R-:W-:Y:S01]  /*1ef0*/  UIADD3 UR5, UPT, UPT, UR5, 0x2, URZ ;  /* 0x0000000205057890 */ /* 0x000fe2000fffe0ff */
[----:B---3--:R-:W-:-:S04]  /*1f00*/  FFMA R11, R11, R14, R12 ;  /* 0x0000000e0b0b7223 */ /* 0x008fc8000000000c */
[----:B--2---:R-:W-:-:S07]  /*1f10*/  FFMA R12, R16, R6, R11 ;  /* 0x00000006100c7223 */ /* 0x004fce000000000b */
.L_x_26:
[----:B------:R-:W-:Y:S05]  /*1f20*/  BRA.U UP3, `(.L_x_24) ;  /* 0x00000001032c7547 */ /* 0x000fea000b800000 */
[----:B------:R-:W0:Y:S01]  /*1f30*/  LDC.64 R6, c[0x0][0x388] ;  /* 0x0000e200ff067b82 */ /* 0x000e220000000a00 */
[----:B------:R-:W1:Y:S01]  /*1f40*/  LDCU.64 UR10, c[0x0][0x380] ;  /* 0x00007000ff0a77ac */ /* 0x000e620008000a00 */
[----:B------:R-:W-:Y:S02]  /*1f50*/  IADD3 R11, P0, PT, R28, UR5, RZ ;  /* 0x000000051c0b7c10 */ /* 0x000fe4000ff1e0ff */
[----:B------:R-:W-:Y:S02]  /*1f60*/  IADD3 R5, PT, PT, R10, UR5, RZ ;  /* 0x000000050a057c10 */ /* 0x000fe4000fffe0ff */
[----:B------:R-:W-:Y:S02]  /*1f70*/  LEA.HI.X.SX32 R10, R28, RZ, 0x1, P0 ;  /* 0x000000ff1c0a7211 */ /* 0x000fe400000f0eff */
[----:B-1----:R-:W-:Y:S01]  /*1f80*/  LEA R4, P0, R11, UR10, 0x2 ;  /* 0x0000000a0b047c11 */ /* 0x002fe2000f8010ff */
[----:B0-----:R-:W-:-:S03]  /*1f90*/  IMAD.WIDE.U32 R6, R5, 0x4, R6 ;  /* 0x0000000405067825 */ /* 0x001fc600078e0006 */
[----:B------:R-:W-:-:S03]  /*1fa0*/  LEA.HI.X R5, R11, UR11, R10, 0x2, P0 ;  /* 0x0000000b0b057c11 */ /* 0x000fc600080f140a */
[----:B------:R-:W2:Y:S04]  /*1fb0*/  LDG.E.CONSTANT R6, desc[UR16][R6.64] ;  /* 0x0000001006067981 */ /* 0x000ea8000c1e9900 */
[----:B------:R-:W2:Y:S02]  /*1fc0*/  LDG.E.CONSTANT R5, desc[UR16][R4.64] ;  /* 0x0000001004057981 */ /* 0x000ea4000c1e9900 */
[----:B--2---:R-:W-:-:S07]  /*1fd0*/  FFMA R12, R5, R6, R12 ;  /* 0x00000006050c7223 */ /* 0x004fce000000000c */
.L_x_24:
[----:B------:R-:W-:Y:S01]  /*1fe0*/  IADD3 R4, PT, PT, R8, -UR9, RZ ;  /* 0x8000000908047c10 */ /* 0x000fe2000fffe0ff */
[----:B------:R-:W-:Y:S01]  /*1ff0*/  FMUL R12, R12, R3 ;  /* 0x000000030c0c7220 */ /* 0x000fe20000400000 */
[----:B------:R-:W-:Y:S02]  /*2000*/  IADD3 R8, PT, PT, R8, 0x1, RZ ;  /* 0x0000000108087810 */ /* 0x000fe40007ffe0ff */
[----:B------:R-:W-:Y:S02]  /*2010*/  LEA R5, R4, UR22, 0x2 ;  /* 0x0000001604057c11 */ /* 0x000fe4000f8e10ff */
[----:B------:R-:W-:Y:S02]  /*2020*/  ISETP.GE.AND P1, PT, R8, UR28, PT ;  /* 0x0000001c08007c0c */ /* 0x000fe4000bf26270 */
[CC--:B------:R-:W-:Y:S01]  /*2030*/  FSETP.GT.AND P0, PT, R12.reuse, R9.reuse, PT ;  /* 0x000000090c00720b */ /* 0x0c0fe20003f04000 */
[----:B------:R0:W-:Y:S03]  /*2040*/  STL [R5], R12 ;  /* 0x0000000c05007387 */ /* 0x0001e60000100800 */
[----:B------:R-:W-:-:S07]  /*2050*/  FSEL R9, R12, R9, P0 ;  /* 0x000000090c097208 */ /* 0x000fce0000000000 */
[----:B0-----:R-:W-:Y:S05]  /*2060*/  @!P1 BRA `(.L_x_27) ;  /* 0xfffffff800089947 */ /* 0x001fea000383ffff */
[----:B------:R-:W-:Y:S01]  /*2070*/  UISETP.GE.U32.AND UP2, UPT, UR23, 0xf, UPT ;  /* 0x0000000f1700788c */ /* 0x000fe2000bf46070 */
[----:B------:R-:W-:Y:S01]  /*2080*/  FSETP.GT.AND P0, PT, R0, R9, PT ;  /* 0x000000090000720b */ /* 0x000fe20003f04000 */
[----:B------:R-:W-:-:S03]  /*2090*/  UMOV UR5, URZ ;  /* 0x000000ff00057c82 */ /* 0x000fc60008000000 */
[----:B------:R-:W-:-:S04]  /*20a0*/  FSEL R0, R0, R9, P0 ;  /* 0x0000000900007208 */ /* 0x000fc80000000000 */
[----:B------:R-:W-:Y:S05]  /*20b0*/  BRA.U !UP2, `(.L_x_28) ;  /* 0x000000010a287547 */ /* 0x000fea000b800000 */
[----:B------:R-:W-:-:S05]  /*20c0*/  UMOV UR5, URZ ;  /* 0x000000ff00057c82 */ /* 0x000fca0008000000 */
.L_x_29:
[----:B------:R-:W-:Y:S02]  /*20d0*/  ULEA UR10, UR5, UR27, 0x2 ;  /* 0x0000001b050a7291 */ /* 0x000fe4000f8e10ff */
[----:B------:R-:W-:-:S04]  /*20e0*/  UIADD3 UR5, UPT, UPT, UR5, 0x10, URZ ;  /* 0x0000001005057890 */ /* 0x000fc8000fffe0ff */
[----:B------:R-:W-:-:S03]  /*20f0*/  UISETP.NE.AND UP2, UPT, UR5, UR8, UPT ;  /* 0x000000080500728c */ /* 0x000fc6000bf45270 */
[----:B------:R-:W-:Y:S04]  /*2100*/  STL.128 [UR10], RZ ;  /* 0x000000ffff007987 */ /* 0x000fe80008100c0a */
[----:B------:R-:W-:Y:S04]  /*2110*/  STL.128 [UR10+0x10], RZ ;  /* 0x000010ffff007987 */ /* 0x000fe80008100c0a */
[----:B------:R-:W-:Y:S04]  /*2120*/  STL.128 [UR10+0x20], RZ ;  /* 0x000020ffff007987 */ /* 0x000fe80008100c0a */
[----:B------:R-:W-:Y:S01]  /*2130*/  STL.128 [UR10+0x30], RZ ;  /* 0x000030ffff007987 */ /* 0x000fe20008100c0a */
[----:B------:R-:W-:Y:S05]  /*2140*/  BRA.U UP2, `(.L_x_29) ;  /* 0xfffffffd02e07547 */ /* 0x000fea000b83ffff */
[----:B------:R-:W-:-:S05]  /*2150*/  UMOV UR5, UR8 ;  /* 0x0000000800057c82 */ /* 0x000fca0008000000 */
.L_x_28:
[----:B------:R-:W-:-:S09]  /*2160*/  UISETP.NE.AND UP2, UPT, UR24, URZ, UPT ;  /* 0x000000ff1800728c */ /* 0x000fd2000bf45270 */
[----:B------:R-:W-:Y:S05]  /*2170*/  BRA.U !UP2, `(.L_x_30) ;  /* 0x000000010a607547 */ /* 0x000fea000b800000 */
[----:B------:R-:W-:-:S04]  /*2180*/  UIADD3 UR10, UPT, UPT, UR24, -0x1, URZ ;  /* 0xffffffff180a7890 */ /* 0x000fc8000fffe0ff */
[----:B------:R-:W-:-:S06]  /*2190*/  UISETP.GE.U32.AND UP2, UPT, UR10, 0x7, UPT ;  /* 0x000000070a00788c */ /* 0x000fcc000bf46070 */
[----:B------:R-:W-:-:S05]  /*21a0*/  PLOP3.LUT P0, PT, PT, PT, UP2, 0x80, 0x8 ;  /* 0x000000000008781c */ /* 0x000fca0003f0f028 */
[----:B------:R-:W-:Y:S02]  /*21b0*/  @UP2 ULEA UR10, UR5, UR27, 0x2 ;  /* 0x0000001b050a2291 */ /* 0x000fe4000f8e10ff */
[----:B------:R-:W-:-:S07]  /*21c0*/  @UP2 UIADD3 UR5, UPT, UPT, UR5, 0x8, URZ ;  /* 0x0000000805052890 */ /* 0x000fce000fffe0ff */
[----:B------:R-:W-:Y:S04]  /*21d0*/  @P0 STL.128 [UR10], RZ ;  /* 0x000000ffff000987 */ /* 0x000fe80008100c0a */
[----:B------:R-:W-:Y:S01]  /*21e0*/  @P0 STL.128 [UR10+0x10], RZ ;  /* 0x000010ffff000987 */ /* 0x000fe20008100c0a */
[----:B------:R-:W-:Y:S05]  /*21f0*/  BRA.U !UP1, `(.L_x_30) ;  /* 0x0000000109407547 */ /* 0x000fea000b800000 */
[----:B------:R-:W-:-:S04]  /*2200*/  UIADD3 UR10, UPT, UPT, UR25, -0x1, URZ ;  /* 0xffffffff190a7890 */ /* 0x000fc8000fffe0ff */
[----:B------:R-:W-:-:S06]  /*2210*/  UISETP.GE.U32.AND UP1, UPT, UR10, 0x3, UPT ;  /* 0x000000030a00788c */ /* 0x000fcc000bf26070 */
[----:B------:R-:W-:-:S05]  /*2220*/  PLOP3.LUT P0, PT, PT, PT, UP1, 0x80, 0x8 ;  /* 0x000000000008781c */ /* 0x000fca0003f0f018 */
[----:B------:R-:W-:Y:S02]  /*2230*/  @UP1 ULEA UR10, UR5, UR27, 0x2 ;  /* 0x0000001b050a1291 */ /* 0x000fe4000f8e10ff */
[----:B------:R-:W-:Y:S02]  /*2240*/  @UP1 UIADD3 UR5, UPT, UPT, UR5, 0x4, URZ ;  /* 0x0000000405051890 */ /* 0x000fe4000fffe0ff */
[----:B------:R-:W-:-:S05]  /*2250*/  UISETP.NE.AND UP1, UPT, UR26, URZ, UPT ;  /* 0x000000ff1a00728c */ /* 0x000fca000bf25270 */
[----:B------:R-:W-:Y:S04]  /*2260*/  @P0 STL.128 [UR10], RZ ;  /* 0x000000ffff000987 */ /* 0x000fe80008100c0a */
[----:B------:R-:W-:Y:S05]  /*2270*/  BRA.U !UP1, `(.L_x_30) ;  /* 0x0000000109207547 */ /* 0x000fea000b800000 */
[----:B------:R-:W-:Y:S02]  /*2280*/  ULEA UR5, UR5, UR27, 0x2 ;  /* 0x0000001b05057291 */ /* 0x000fe4000f8e10ff */
[----:B------:R-:W-:-:S07]  /*2290*/  UISETP.NE.AND UP1, UPT, UR26, 0x1, UPT ;  /* 0x000000011a00788c */ /* 0x000fce000bf25270 */
[----:B------:R-:W-:Y:S02]  /*22a0*/  STL [UR5], RZ ;  /* 0x000000ffff007987 */ /* 0x000fe40008100805 */
[----:B------:R-:W-:Y:S05]  /*22b0*/  BRA.U !UP1, `(.L_x_30) ;  /* 0x0000000109107547 */ /* 0x000fea000b800000 */
[----:B------:R-:W-:Y:S01]  /*22c0*/  UISETP.NE.AND UP1, UPT, UR26, 0x2, UPT ;  /* 0x000000021a00788c */ /* 0x000fe2000bf25270 */
[----:B------:R-:W-:Y:S05]  /*22d0*/  STL [UR5+0x4], RZ ;  /* 0x000004ffff007987 */ /* 0x000fea0008100805 */
[----:B------:R-:W-:-:S13]  /*22e0*/  PLOP3.LUT P0, PT, PT, PT, UP1, 0x80, 0x8 ;  /* 0x000000000008781c */ /* 0x000fda0003f0f018 */
[----:B------:R-:W-:Y:S01]  /*22f0*/  @P0 STL [UR5+0x8], RZ ;  /* 0x000008ffff000987 */ /* 0x000fe20008100805 */
.L_x_30:
[----:B------:R-:W-:Y:S01]  /*2300*/  HFMA2 R16, -RZ, RZ, 0, 0 ;  /* 0x00000000ff107431 */ /* 0x000fe200000001ff */
[----:B------:R-:W-:-:S06]  /*2310*/  UMOV UR12, UR9 ;  /* 0x00000009000c7c82 */ /* 0x000fcc0008000000 */
.L_x_36:
[----:B------:R-:W-:Y:S01]  /*2320*/  UIADD3 UR5, UPT, UPT, UR12, -UR9, URZ ;  /* 0x800000090c057290 */ /* 0x000fe2000fffe0ff */
[----:B------:R-:W-:Y:S01]  /*2330*/  MOV R18, 0x3bbb989d ;  /* 0x3bbb989d00127802 */ /* 0x000fe20000000f00 */
[----:B0-----:R-:W0:Y:S02]  /*2340*/  LDCU UR20, c[0x0][0x3a4] ;  /* 0x00007480ff1477ac */ /* 0x001e240008000800 */
[----:B------:R-:W-:-:S09]  /*2350*/  ULEA UR5, UR5, UR22, 0x2 ;  /* 0x0000001605057291 */ /* 0x000fd2000f8e10ff */
[----:B--2---:R-:W2:Y:S01]  /*2360*/  LDL R5, [UR5] ;  /* 0x00000005ff057983 */ /* 0x004ea20008100800 */
[----:B------:R-:W-:Y:S01]  /*2370*/  MOV R17, 0x437c0000 ;  /* 0x437c000000117802 */ /* 0x000fe20000000f00 */
[----:B------:R-:W-:Y:S01]  /*2380*/  UISETP.GE.U32.AND UP3, UPT, UR23, 0xf, UPT ;  /* 0x0000000f1700788c */ /* 0x000fe2000bf66070 */
[----:B------:R-:W-:Y:S01]  /*2390*/  UMOV UR5, URZ ;  /* 0x000000ff00057c82 */ /* 0x000fe20008000000 */
[----:B0-----:R-:W-:Y:S02]  /*23a0*/  UIMAD UR20, UR12, UR20, URZ ;  /* 0x000000140c1472a4 */ /* 0x001fe4000f8e02ff */
[----:B------:R-:W-:-:S04]  /*23b0*/  UIADD3 UR12, UPT, UPT, UR12, 0x1, URZ ;  /* 0x000000010c0c7890 */ /* 0x000fc8000fffe0ff */
[----:B------:R-:W-:Y:S01]  /*23c0*/  UISETP.GE.AND UP2, UPT, UR12, UR28, UPT ;  /* 0x0000001c0c00728c */ /* 0x000fe2000bf46270 */
[----:B--2---:R-:W-:-:S04]  /*23d0*/  FADD R5, -R0, R5 ;  /* 0x0000000500057221 */ /* 0x004fc80000000100 */
[----:B------:R-:W-:-:S04]  /*23e0*/  FFMA.SAT R4, R5, R18, 0.5 ;  /* 0x3f00000005047423 */ /* 0x000fc80000002012 */
[----:B------:R-:W-:-:S04]  /*23f0*/  FFMA.RM R4, R4, R17, 12582913 ;  /* 0x4b40000104047423 */ /* 0x000fc80000004011 */
[C---:B-1-3--:R-:W-:Y:S01]  /*2400*/  FADD R6, R4.reuse, -12583039 ;  /* 0xcb40007f04067421 */ /* 0x04afe20000000000 */
[----:B----4-:R-:W-:-:S03]  /*2410*/  SHF.L.U32 R19, R4, 0x17, RZ ;  /* 0x0000001704137819 */ /* 0x010fc600000006ff */
[----:B------:R-:W-:-:S04]  /*2420*/  FFMA R6, R5, 1.4426950216293334961, -R6 ;  /* 0x3fb8aa3b05067823 */ /* 0x000fc80000000806 */
[----:B------:R-:W-:-:S06]  /*2430*/  FFMA R6, R5, 1.925963033500011079e-08, R6 ;  /* 0x32a5706005067823 */ /* 0x000fcc0000000006 */
[----:B------:R-:W0:Y:S02]  /*2440*/  MUFU.EX2 R6, R6 ;  /* 0x0000000600067308 */ /* 0x000e240000000800 */
[----:B0-----:R-:W-:-:S04]  /*2450*/  FMUL R19, R19, R6 ;  /* 0x0000000613137220 */ /* 0x001fc80000400000 */
[----:B------:R-:W-:Y:S01]  /*2460*/  FADD R16, R19, R16 ;  /* 0x0000001013107221 */ /* 0x000fe20000000000 */
[----:B------:R-:W-:Y:S06]  /*2470*/  BRA.U !UP3, `(.L_x_31) ;  /* 0x000000010bc47547 */ /* 0x000fec000b800000 */
[----:B------:R-:W-:-:S07]  /*2480*/  HFMA2 R22, -RZ, RZ, 0, 0 ;  /* 0x00000000ff167431 */ /* 0x000fce00000001ff */
.L_x_32:
[----:B0-----:R-:W0:Y:S01]  /*2490*/  LDC.64 R26, c[0x0][0x390] ;  /* 0x0000e400ff1a7b82 */ /* 0x001e220000000a00 */
[C---:B------:R-:W-:Y:S02]  /*24a0*/  IADD3 R5, PT, PT, R22.reuse, UR20, RZ ;  /* 0x0000001416057c10 */ /* 0x040fe4000fffe0ff */
[----:B------:R-:W-:-:S05]  /*24b0*/  LEA R21, R22, UR27, 0x2 ;  /* 0x0000001b16157c11 */ /* 0x000fca000f8e10ff */
[----:B------:R-:W2:Y:S01]  /*24c0*/  LDL.128 R12, [R21+0x10] ;  /* 0x00001000150c7983 */ /* 0x000ea20000100c00 */
[----:B0-----:R-:W-:-:S03]  /*24d0*/  IMAD.WIDE.U32 R26, R5, 0x4, R26 ;  /* 0x00000004051a7825 */ /* 0x001fc600078e001a */
[----:B------:R-:W3:Y:S04]  /*24e0*/  LDL.128 R4, [R21] ;  /* 0x0000000015047983 */ /* 0x000ee80000100c00 */
[----:B------:R-:W3:Y:S04]  /*24f0*/  LDG.E.CONSTANT R8, desc[UR16][R26.64] ;  /* 0x000000101a087981 */ /* 0x000ee8000c1e9900 */
[----:B------:R-:W4:Y:S04]  /*2500*/  LDG.E.CONSTANT R24, desc[UR16][R26.64+0x4] ;  /* 0x000004101a187981 */ /* 0x000f28000c1e9900 */
[----:B------:R-:W5:Y:S04]  /*2510*/  LDG.E.CONSTANT R11, desc[UR16][R26.64+0x8] ;  /* 0x000008101a0b7981 */ /* 0x000f68000c1e9900 */
[----:B------:R-:W2:Y:S04]  /*2520*/  LDG.E.CONSTANT R10, desc[UR16][R26.64+0xc] ;  /* 0x00000c101a0a7981 */ /* 0x000ea8000c1e9900 */
[----:B------:R-:W2:Y:S04]  /*2530*/  LDG.E.CONSTANT R9, desc[UR16][R26.64+0x10] ;  /* 0x000010101a097981 */ /* 0x000ea8000c1e9900 */
[----:B------:R-:W2:Y:S04]  /*2540*/  LDG.E.CONSTANT R23, desc[UR16][R26.64+0x1c] ;  /* 0x00001c101a177981 */ /* 0x000ea8000c1e9900 */
[----:B------:R-:W2:Y:S04]  /*2550*/  LDG.E.CONSTANT R25, desc[UR16][R26.64+0x20] ;  /* 0x000020101a197981 */ /* 0x000ea8000c1e9900 */
[----:B------:R-:W2:Y:S01]  /*2560*/  LDG.E.CONSTANT R29, desc[UR16][R26.64+0x24] ;  /* 0x000024101a1d7981 */ /* 0x000ea2000c1e9900 */
[----:B---3--:R-:W-:-:S03]  /*2570*/  FFMA R4, R19, R8, R4 ;  /* 0x0000000813047223 */ /* 0x008fc60000000004 */
[----:B------:R-:W3:Y:S01]  /*2580*/  LDG.E.CONSTANT R8, desc[UR16][R26.64+0x14] ;  /* 0x000014101a087981 */ /* 0x000ee2000c1e9900 */
[----:B----4-:R-:W-:-:S03]  /*2590*/  FFMA R5, R19, R24, R5 ;  /* 0x0000001813057223 */ /* 0x010fc60000000005 */
[----:B------:R-:W4:Y:S01]  /*25a0*/  LDG.E.CONSTANT R24, desc[UR16][R26.64+0x18] ;  /* 0x000018101a187981 */ /* 0x000f22000c1e9900 */
[C---:B-----5:R-:W-:Y:S01]  /*25b0*/  FFMA R6, R19.reuse, R11, R6 ;  /* 0x0000000b13067223 */ /* 0x060fe20000000006 */
[C---:B--2---:R-:W-:Y:S01]  /*25c0*/  FFMA R7, R19.reuse, R10, R7 ;  /* 0x0000000a13077223 */ /* 0x044fe20000000007 */
[C---:B------:R-:W-:Y:S01]  /*25d0*/  FFMA R12, R19.reuse, R9, R12 ;  /* 0x00000009130c7223 */ /* 0x040fe2000000000c */
[----:B------:R-:W-:-:S03]  /*25e0*/  FFMA R15, R19, R23, R15 ;  /* 0x00000017130f7223 */ /* 0x000fc6000000000f */
[----:B------:R0:W-:Y:S04]  /*25f0*/  STL.128 [R21], R4 ;  /* 0x0000000415007387 */ /* 0x0001e80000100c00 */
[----:B------:R-:W2:Y:S04]  /*2600*/  LDG.E.CONSTANT R23, desc[UR16][R26.64+0x2c] ;  /* 0x00002c101a177981 */ /* 0x000ea8000c1e9900 */
[----:B0-----:R-:W5:Y:S01]  /*2610*/  LDL.128 R4, [R21+0x30] ;  /* 0x0000300015047983 */ /* 0x001f620000100c00 */
[----:B---3--:R-:W-:-:S03]  /*2620*/  FFMA R13, R19, R8, R13 ;  /* 0x00000008130d7223 */ /* 0x008fc6000000000d */
[----:B------:R-:W3:Y:S01]  /*2630*/  LDL.128 R8, [R21+0x20] ;  /* 0x0000200015087983 */ /* 0x000ee20000100c00 */
[----:B----4-:R-:W-:-:S03]  /*2640*/  FFMA R14, R19, R24, R14 ;  /* 0x00000018130e7223 */ /* 0x010fc6000000000e */
[----:B------:R-:W4:Y:S04]  /*2650*/  LDG.E.CONSTANT R24, desc[UR16][R26.64+0x28] ;  /* 0x000028101a187981 */ /* 0x000f28000c1e9900 */
[----:B------:R0:W-:Y:S04]  /*2660*/  STL.128 [R21+0x10], R12 ;  /* 0x0000100c15007387 */ /* 0x0001e80000100c00 */
[----:B0-----:R-:W5:Y:S04]  /*2670*/  LDG.E.CONSTANT R15, desc[UR16][R26.64+0x30] ;  /* 0x000030101a0f7981 */ /* 0x001f68000c1e9900 */
[----:B------:R-:W5:Y:S04]  /*2680*/  LDG.E.CONSTANT R14, desc[UR16][R26.64+0x34] ;  /* 0x000034101a0e7981 */ /* 0x000f68000c1e9900 */
[----:B------:R-:W5:Y:S04]  /*2690*/  LDG.E.CONSTANT R13, desc[UR16][R26.64+0x38] ;  /* 0x000038101a0d7981 */ /* 0x000f68000c1e9900 */
[----:B------:R-:W5:Y:S01]  /*26a0*/  LDG.E.CONSTANT R12, desc[UR16][R26.64+0x3c] ;  /* 0x00003c101a0c7981 */ /* 0x000f62000c1e9900 */
[----:B------:R-:W-:-:S04]  /*26b0*/  IADD3 R22, PT, PT, R22, 0x10, RZ ;  /* 0x0000001016167810 */ /* 0x000fc80007ffe0ff */
[----:B------:R-:W-:Y:S01]  /*26c0*/  ISETP.NE.AND P0, PT, R22, UR8, PT ;  /* 0x0000000816007c0c */ /* 0x000fe2000bf05270 */
[C---:B---3--:R-:W-:Y:S01]  /*26d0*/  FFMA R8, R19.reuse, R25, R8 ;  /* 0x0000001913087223 */ /* 0x048fe20000000008 */
[C---:B------:R-:W-:Y:S01]  /*26e0*/  FFMA R9, R19.reuse, R29, R9 ;  /* 0x0000001d13097223 */ /* 0x040fe20000000009 */
[C---:B--2---:R-:W-:Y:S01]  /*26f0*/  FFMA R11, R19.reuse, R23, R11 ;  /* 0x00000017130b7223 */ /* 0x044fe2000000000b */
[----:B----4-:R-:W-:-:S05]  /*2700*/  FFMA R10, R19, R24, R10 ;  /* 0x00000018130a7223 */ /* 0x010fca000000000a */
[----:B------:R0:W-:Y:S01]  /*2710*/  STL.128 [R21+0x20], R8 ;  /* 0x0000200815007387 */ /* 0x0001e20000100c00 */
[C---:B-----5:R-:W-:Y:S01]  /*2720*/  FFMA R4, R19.reuse, R15, R4 ;  /* 0x0000000f13047223 */ /* 0x060fe20000000004 */
[C---:B------:R-:W-:Y:S01]  /*2730*/  FFMA R5, R19.reuse, R14, R5 ;  /* 0x0000000e13057223 */ /* 0x040fe20000000005 */
[C---:B------:R-:W-:Y:S01]  /*2740*/  FFMA R6, R19.reuse, R13, R6 ;  /* 0x0000000d13067223 */ /* 0x040fe20000000006 */
[----:B------:R-:W-:-:S05]  /*2750*/  FFMA R7, R19, R12, R7 ;  /* 0x0000000c13077223 */ /* 0x000fca0000000007 */
[----:B------:R0:W-:Y:S01]  /*2760*/  STL.128 [R21+0x30], R4 ;  /* 0x0000300415007387 */ /* 0x0001e20000100c00 */
[----:B------:R-:W-:Y:S05]  /*2770*/  @P0 BRA `(.L_x_32) ;  /* 0xfffffffc00440947 */ /* 0x000fea000383ffff */
[----:B------:R-:W-:-:S05]  /*2780*/  UMOV UR5, UR8 ;  /* 0x0000000800057c82 */ /* 0x000fca0008000000 */
.L_x_31:
[----:B------:R-:W-:-:S09]  /*2790*/  UISETP.NE.AND UP1, UPT, UR24, URZ, UPT ;  /* 0x000000ff1800728c */ /* 0x000fd2000bf25270 */
[----:B------:R-:W-:Y:S05]  /*27a0*/  BRA.U !UP1, `(.L_x_33) ;  /* 0x0000000509d47547 */ /* 0x000fea000b800000 */
[----:B------:R-:W-:Y:S02]  /*27b0*/  UIADD3 UR10, UPT, UPT, UR24, -0x1, URZ ;  /* 0xffffffff180a7890 */ /* 0x000fe4000fffe0ff */
[----:B------:R-:W-:Y:S02]  /*27c0*/  UISETP.NE.AND UP4, UPT, UR25, URZ, UPT ;  /* 0x000000ff1900728c */ /* 0x000fe4000bf85270 */
[----:B------:R-:W-:-:S09]  /*27d0*/  UISETP.GE.U32.AND UP5, UPT, UR10, 0x7, UPT ;  /* 0x000000070a00788c */ /* 0x000fd2000bfa6070 */
[----:B------:R-:W-:Y:S05]  /*27e0*/  BRA.U !UP5, `(.L_x_34) ;  /* 0x000000010db87547 */ /* 0x000fea000b800000 */
[----:B------:R-:W1:Y:S01]  /*27f0*/  LDCU.64 UR10, c[0x0][0x390] ;  /* 0x00007200ff0a77ac */ /* 0x000e620008000a00 */
[----:B------:R-:W2:Y:S01]  /*2800*/  LDCU.64 UR18, c[0x0][0x390] ;  /* 0x00007200ff1277ac */ /* 0x000ea20008000a00 */
[----:B------:R-:W-:Y:S02]  /*2810*/  UIADD3 UR13, UPT, UPT, UR20, UR5, URZ ;  /* 0x00000005140d7290 */ /* 0x000fe4000fffe0ff */
[----:B------:R-:W-:Y:S02]  /*2820*/  UIADD3 UR14, UP5, UPT, UR20, UR5, URZ ;  /* 0x00000005140e7290 */ /* 0x000fe4000ffbe0ff */
[----:B-1----:R-:W-:Y:S02]  /*2830*/  UIMAD.WIDE.U32 UR10, UR13, 0x4, UR10 ;  /* 0x000000040d0a78a5 */ /* 0x002fe4000f8e000a */
[----:B------:R-:W-:Y:S02]  /*2840*/  UIADD3.X UR13, UPT, UPT, URZ, URZ, URZ, UP5, !UPT ;  /* 0x000000ffff0d7290 */ /* 0x000fe4000affe4ff */
[----:B--2---:R-:W-:-:S02]  /*2850*/  ULEA UR15, UP5, UR14, UR18, 0x2 ;  /* 0x000000120e0f7291 */ /* 0x004fc4000f8a10ff */
[----:B------:R-:W-:Y:S01]  /*2860*/  ULEA UR18, UR5, UR27, 0x2 ;  /* 0x0000001b05127291 */ /* 0x000fe2000f8e10ff */
[----:B------:R-:W-:Y:S01]  /*2870*/  MOV R22, UR10 ;  /* 0x0000000a00167c02 */ /* 0x000fe20008000f00 */
[----:B------:R-:W-:Y:S01]  /*2880*/  ULEA.HI.X UR13, UR14, UR19, UR13, 0x2, UP5 ;  /* 0x000000130e0d7291 */ /* 0x000fe2000a8f140d */
[----:B------:R-:W-:Y:S02]  /*2890*/  MOV R23, UR11 ;  /* 0x0000000b00177c02 */ /* 0x000fe40008000f00 */
[----:B0-----:R-:W-:-:S03]  /*28a0*/  MOV R4, UR15 ;  /* 0x0000000f00047c02 */ /* 0x001fc60008000f00 */
[----:B------:R-:W-:Y:S01]  /*28b0*/  MOV R5, UR13 ;  /* 0x0000000d00057c02 */ /* 0x000fe20008000f00 */
[----:B------:R-:W2:Y:S04]  /*28c0*/  LDG.E.CONSTANT R22, desc[UR16][R22.64] ;  /* 0x0000001016167981 */ /* 0x000ea8000c1e9900 */
[----:B------:R-:W2:Y:S04]  /*28d0*/  LDL R24, [UR18] ;  /* 0x00000012ff187983 */ /* 0x000ea80008100800 */
[----:B------:R-:W3:Y:S04]  /*28e0*/  LDL R21, [UR18+0x4] ;  /* 0x00000412ff157983 */ /* 0x000ee80008100800 */
[----:B------:R-:W4:Y:S04]  /*28f0*/  LDL R25, [UR18+0x8] ;  /* 0x00000812ff197983 */ /* 0x000f280008100800 */
[----:B------:R-:W3:Y:S04]  /*2900*/  LDG.E.CONSTANT R26, desc[UR16][R4.64+0x4] ;  /* 0x00000410041a7981 */ /* 0x000ee8000c1e9900 */
[----:B------:R-:W4:Y:S04]  /*2910*/  LDG.E.CONSTANT R13, desc[UR16][R4.64+0x8] ;  /* 0x00000810040d7981 */ /* 0x000f28000c1e9900 */
[----:B------:R-:W5:Y:S04]  /*2920*/  LDG.E.CONSTANT R14, desc[UR16][R4.64+0xc] ;  /* 0x00000c10040e7981 */ /* 0x000f68000c1e9900 */
[----:B------:R-:W5:Y:S04]  /*2930*/  LDG.E.CONSTANT R12, desc[UR16][R4.64+0x10] ;  /* 0x00001010040c7981 */ /* 0x000f68000c1e9900 */
[----:B------:R-:W5:Y:S04]  /*2940*/  LDG.E.CONSTANT R8, desc[UR16][R4.64+0x14] ;  /* 0x0000141004087981 */ /* 0x000f68000c1e9900 */
[----:B------:R-:W5:Y:S04]  /*2950*/  LDG.E.CONSTANT R6, desc[UR16][R4.64+0x18] ;  /* 0x0000181004067981 */ /* 0x000f68000c1e9900 */
[----:B------:R-:W5:Y:S04]  /*2960*/  LDG.E.CONSTANT R10, desc[UR16][R4.64+0x1c] ;  /* 0x00001c10040a7981 */ /* 0x000f68000c1e9900 */
[----:B------:R-:W5:Y:S04]  /*2970*/  LDL R23, [UR18+0xc] ;  /* 0x00000c12ff177983 */ /* 0x000f680008100800 */
[----:B------:R-:W5:Y:S04]  /*2980*/  LDL R15, [UR18+0x10] ;  /* 0x00001012ff0f7983 */ /* 0x000f680008100800 */
[----:B------:R-:W5:Y:S04]  /*2990*/  LDL R11, [UR18+0x14] ;  /* 0x00001412ff0b7983 */ /* 0x000f680008100800 */
[----:B------:R-:W5:Y:S04]  /*29a0*/  LDL R9, [UR18+0x18] ;  /* 0x00001812ff097983 */ /* 0x000f680008100800 */
[----:B------:R-:W5:Y:S01]  /*29b0*/  LDL R7, [UR18+0x1c] ;  /* 0x00001c12ff077983 */ /* 0x000f620008100800 */
[----:B------:R-:W-:Y:S01]  /*29c0*/  UIADD3 UR5, UPT, UPT, UR5, 0x8, URZ ;  /* 0x0000000805057890 */ /* 0x000fe2000fffe0ff */
[----:B--2---:R-:W-:-:S05]  /*29d0*/  FFMA R22, R19, R22, R24 ;  /* 0x0000001613167223 */ /* 0x004fca0000000018 */
[----:B------:R1:W-:Y:S01]  /*29e0*/  STL [UR18], R22 ;  /* 0x00000016ff007987 */ /* 0x0003e20008100812 */
[C---:B---3--:R-:W-:Y:S01]  /*29f0*/  FFMA R26, R19.reuse, R26, R21 ;  /* 0x0000001a131a7223 */ /* 0x048fe20000000015 */
[----:B----4-:R-:W-:-:S04]  /*2a00*/  FFMA R13, R19, R13, R25 ;  /* 0x0000000d130d7223 */ /* 0x010fc80000000019 */
[----:B------:R1:W-:Y:S04]  /*2a10*/  STL [UR18+0x4], R26 ;  /* 0x0000041aff007987 */ /* 0x0003e80008100812 */
[----:B------:R1:W-:Y:S01]  /*2a20*/  STL [UR18+0x8], R13 ;  /* 0x0000080dff007987 */ /* 0x0003e20008100812 */
[C---:B-----5:R-:W-:Y:S01]  /*2a30*/  FFMA R14, R19.reuse, R14, R23 ;  /* 0x0000000e130e7223 */ /* 0x060fe20000000017 */
[----:B------:R-:W-:-:S04]  /*2a40*/  FFMA R12, R19, R12, R15 ;  /* 0x0000000c130c7223 */ /* 0x000fc8000000000f */
[----:B------:R1:W-:Y:S01]  /*2a50*/  STL [UR18+0xc], R14 ;  /* 0x00000c0eff007987 */ /* 0x0003e20008100812 */
[----:B------:R-:W-:-:S03]  /*2a60*/  FFMA R8, R19, R8, R11 ;  /* 0x0000000813087223 */ /* 0x000fc6000000000b */
[----:B------:R1:W-:Y:S01]  /*2a70*/  STL [UR18+0x10], R12 ;  /* 0x0000100cff007987 */ /* 0x0003e20008100812 */
[----:B------:R-:W-:-:S03]  /*2a80*/  FFMA R6, R19, R6, R9 ;  /* 0x0000000613067223 */ /* 0x000fc60000000009 */
[----:B------:R1:W-:Y:S01]  /*2a90*/  STL [UR18+0x14], R8 ;  /* 0x00001408ff007987 */ /* 0x0003e20008100812 */
[----:B------:R-:W-:-:S03]  /*2aa0*/  FFMA R7, R19, R10, R7 ;  /* 0x0000000a13077223 */ /* 0x000fc60000000007 */
[----:B------:R1:W-:Y:S04]  /*2ab0*/  STL [UR18+0x18], R6 ;  /* 0x00001806ff007987 */ /* 0x0003e80008100812 */
[----:B------:R1:W-:Y:S02]  /*2ac0*/  STL [UR18+0x1c], R7 ;  /* 0x00001c07ff007987 */ /* 0x0003e40008100812 */
.L_x_34:
[----:B------:R-:W-:Y:S05]  /*2ad0*/  BRA.U !UP4, `(.L_x_33) ;  /* 0x000000050c087547 */ /* 0x000fea000b800000 */
[----:B------:R-:W-:Y:S02]  /*2ae0*/  UIADD3 UR10, UPT, UPT, UR25, -0x1, URZ ;  /* 0xffffffff190a7890 */ /* 0x000fe4000fffe0ff */
[----:B------:R-:W-:Y:S02]  /*2af0*/  UISETP.NE.AND UP4, UPT, UR26, URZ, UPT ;  /* 0x000000ff1a00728c */ /* 0x000fe4000bf85270 */
[----:B------:R-:W-:-:S09]  /*2b00*/  UISETP.GE.U32.AND UP5, UPT, UR10, 0x3, UPT ;  /* 0x000000030a00788c */ /* 0x000fd2000bfa6070 */
[----:B------:R-:W-:Y:S05]  /*2b10*/  BRA.U !UP5, `(.L_x_35) ;  /* 0x000000010d787547 */ /* 0x000fea000b800000 */
[----:B------:R-:W2:Y:S01]  /*2b20*/  LDCU.64 UR18, c[0x0][0x390] ;  /* 0x00007200ff1277ac */ /* 0x000ea20008000a00 */
[----:B------:R-:W3:Y:S01]  /*2b30*/  LDCU.64 UR10, c[0x0][0x390] ;  /* 0x00007200ff0a77ac */ /* 0x000ee20008000a00 */
[----:B------:R-:W-:Y:S02]  /*2b40*/  UIADD3 UR14, UP5, UPT, UR20, UR5, URZ ;  /* 0x00000005140e7290 */ /* 0x000fe4000ffbe0ff */
[----:B------:R-:W-:Y:S02]  /*2b50*/  UIADD3 UR13, UPT, UPT, UR20, UR5, URZ ;  /* 0x00000005140d7290 */ /* 0x000fe4000fffe0ff */
[----:B------:R-:W-:Y:S02]  /*2b60*/  UIADD3.X UR15, UPT, UPT, URZ, URZ, URZ, UP5, !UPT ;  /* 0x000000ffff0f7290 */ /* 0x000fe4000affe4ff */
[----:B--2---:R-:W-:Y:S02]  /*2b70*/  ULEA UR18, UP5, UR14, UR18, 0x2 ;  /* 0x000000120e127291 */ /* 0x004fe4000f8a10ff */
[----:B---3--:R-:W-:-:S02]  /*2b80*/  UIMAD.WIDE.U32 UR10, UR13, 0x4, UR10 ;  /* 0x000000040d0a78a5 */ /* 0x008fc4000f8e000a */
[----:B------:R-:W-:Y:S02]  /*2b90*/  ULEA.HI.X UR15, UR14, UR19, UR15, 0x2, UP5 ;  /* 0x000000130e0f7291 */ /* 0x000fe4000a8f140f */
[----:B0-----:R-:W-:Y:S01]  /*2ba0*/  MOV R4, UR18 ;  /* 0x0000001200047c02 */ /* 0x001fe20008000f00 */
[----:B------:R-:W-:Y:S01]  /*2bb0*/  ULEA UR13, UR5, UR27, 0x2 ;  /* 0x0000001b050d7291 */ /* 0x000fe2000f8e10ff */
[----:B-1----:R-:W-:Y:S02]  /*2bc0*/  MOV R6, UR10 ;  /* 0x0000000a00067c02 */ /* 0x002fe40008000f00 */
[----:B------:R-:W-:Y:S02]  /*2bd0*/  MOV R7, UR11 ;  /* 0x0000000b00077c02 */ /* 0x000fe40008000f00 */
[----:B------:R-:W-:-:S03]  /*2be0*/  MOV R5, UR15 ;  /* 0x0000000f00057c02 */ /* 0x000fc60008000f00 */
[----:B------:R-:W2:Y:S04]  /*2bf0*/  LDG.E.CONSTANT R6, desc[UR16][R6.64] ;  /* 0x0000001006067981 */ /* 0x000ea8000c1e9900 */
[----:B------:R-:W3:Y:S04]  /*2c00*/  LDG.E.CONSTANT R9, desc[UR16][R4.64+0x4] ;  /* 0x0000041004097981 */ /* 0x000ee8000c1e9900 */
[----:B------:R-:W2:Y:S04]  /*2c10*/  LDL R8, [UR13] ;  /* 0x0000000dff087983 */ /* 0x000ea80008100800 */
[----:B------:R-:W3:Y:S04]  /*2c20*/  LDL R10, [UR13+0x4] ;  /* 0x0000040dff0a7983 */ /* 0x000ee80008100800 */
[----:B------:R-:W4:Y:S04]  /*2c30*/  LDG.E.CONSTANT R11, desc[UR16][R4.64+0x8] ;  /* 0x00000810040b7981 */ /* 0x000f28000c1e9900 */
[----:B------:R-:W5:Y:S04]  /*2c40*/  LDG.E.CONSTANT R13, desc[UR16][R4.64+0xc] ;  /* 0x00000c10040d7981 */ /* 0x000f68000c1e9900 */
[----:B------:R-:W4:Y:S04]  /*2c50*/  LDL R12, [UR13+0x8] ;  /* 0x0000080dff0c7983 */ /* 0x000f280008100800 */
[----:B------:R-:W5:Y:S01]  /*2c60*/  LDL R14, [UR13+0xc] ;  /* 0x00000c0dff0e7983 */ /* 0x000f620008100800 */
[----:B------:R-:W-:Y:S01]  /*2c70*/  UIADD3 UR5, UPT, UPT, UR5, 0x4, URZ ;  /* 0x0000000405057890 */ /* 0x000fe2000fffe0ff */
[C---:B--2---:R-:W-:Y:S01]  /*2c80*/  FFMA R8, R19.reuse, R6, R8 ;  /* 0x0000000613087223 */ /* 0x044fe20000000008 */
[----:B---3--:R-:W-:-:S04]  /*2c90*/  FFMA R9, R19, R9, R10 ;  /* 0x0000000913097223 */ /* 0x008fc8000000000a */
[----:B------:R2:W-:Y:S04]  /*2ca0*/  STL [UR13], R8 ;  /* 0x00000008ff007987 */ /* 0x0005e8000810080d */
[----:B------:R2:W-:Y:S01]  /*2cb0*/  STL [UR13+0x4], R9 ;  /* 0x00000409ff007987 */ /* 0x0005e2000810080d */
[C---:B----4-:R-:W-:Y:S01]  /*2cc0*/  FFMA R10, R19.reuse, R11, R12 ;  /* 0x0000000b130a7223 */ /* 0x050fe2000000000c */
[----:B-----5:R-:W-:-:S04]  /*2cd0*/  FFMA R6, R19, R13, R14 ;  /* 0x0000000d13067223 */ /* 0x020fc8000000000e */
[----:B------:R2:W-:Y:S04]  /*2ce0*/  STL [UR13+0x8], R10 ;  /* 0x0000080aff007987 */ /* 0x0005e8000810080d */
[----:B------:R2:W-:Y:S02]  /*2cf0*/  STL [UR13+0xc], R6 ;  /* 0x00000c06ff007987 */ /* 0x0005e4000810080d */
.L_x_35:
[----:B------:R-:W-:Y:S05]  /*2d00*/  BRA.U !UP4, `(.L_x_33) ;  /* 0x000000010c7c7547 */ /* 0x000fea000b800000 */
[----:B------:R-:W3:Y:S01]  /*2d10*/  LDCU.64 UR10, c[0x0][0x390] ;  /* 0x00007200ff0a77ac */ /* 0x000ee20008000a00 */
[----:B------:R-:W-:-:S04]  /*2d20*/  UIADD3 UR13, UPT, UPT, UR20, UR5, URZ ;  /* 0x00000005140d7290 */ /* 0x000fc8000fffe0ff */
[----:B---3--:R-:W-:Y:S02]  /*2d30*/  UIMAD.WIDE.U32 UR10, UR13, 0x4, UR10 ;  /* 0x000000040d0a78a5 */ /* 0x008fe4000f8e000a */
[----:B------:R-:W-:-:S04]  /*2d40*/  ULEA UR13, UR5, UR27, 0x2 ;  /* 0x0000001b050d7291 */ /* 0x000fc8000f8e10ff */
[----:B0-----:R-:W-:Y:S02]  /*2d50*/  MOV R4, UR10 ;  /* 0x0000000a00047c02 */ /* 0x001fe40008000f00 */
[----:B------:R-:W-:-:S03]  /*2d60*/  MOV R5, UR11 ;  /* 0x0000000b00057c02 */ /* 0x000fc60008000f00 */
[----:B-12---:R-:W2:Y:S04]  /*2d70*/  LDL R6, [UR13] ;  /* 0x0000000dff067983 */ /* 0x006ea80008100800 */
[----:B------:R-:W2:Y:S01]  /*2d80*/  LDG.E.CONSTANT R4, desc[UR16][R4.64] ;  /* 0x0000001004047981 */ /* 0x000ea2000c1e9900 */
[----:B------:R-:W-:Y:S01]  /*2d90*/  UISETP.NE.AND UP4, UPT, UR26, 0x1, UPT ;  /* 0x000000011a00788c */ /* 0x000fe2000bf85270 */
[----:B--2---:R-:W-:-:S05]  /*2da0*/  FFMA R6, R19, R4, R6 ;  /* 0x0000000413067223 */ /* 0x004fca0000000006 */
[----:B------:R3:W-:Y:S03]  /*2db0*/  STL [UR13], R6 ;  /* 0x00000006ff007987 */ /* 0x0007e6000810080d */
[----:B------:R-:W-:Y:S05]  /*2dc0*/  BRA.U !UP4, `(.L_x_33) ;  /* 0x000000010c4c7547 */ /* 0x000fea000b800000 */
[----:B------:R-:W0:Y:S01]  /*2dd0*/  LDCU.64 UR10, c[0x0][0x390] ;  /* 0x00007200ff0a77ac */ /* 0x000e220008000a00 */
[----:B------:R-:W2:Y:S01]  /*2de0*/  LDL R8, [UR13+0x4] ;  /* 0x0000040dff087983 */ /* 0x000ea20008100800 */
[----:B------:R-:W-:Y:S02]  /*2df0*/  UIADD3 UR5, UP5, UPT, UR20, UR5, URZ ;  /* 0x0000000514057290 */ /* 0x000fe4000ffbe0ff */
[----:B------:R-:W-:Y:S02]  /*2e00*/  UISETP.NE.AND UP4, UPT, UR26, 0x2, UPT ;  /* 0x000000021a00788c */ /* 0x000fe4000bf85270 */
[----:B------:R-:W-:-:S04]  /*2e10*/  UIADD3.X UR14, UPT, UPT, URZ, URZ, URZ, UP5, !UPT ;  /* 0x000000ffff0e7290 */ /* 0x000fc8000affe4ff */
[----:B------:R-:W-:Y:S01]  /*2e20*/  PLOP3.LUT P0, PT, PT, PT, UP4, 0x80, 0x8 ;  /* 0x000000000008781c */ /* 0x000fe20003f0f048 */
[----:B0-----:R-:W-:-:S04]  /*2e30*/  ULEA UR10, UP5, UR5, UR10, 0x2 ;  /* 0x0000000a050a7291 */ /* 0x001fc8000f8a10ff */
[----:B------:R-:W-:Y:S02]  /*2e40*/  ULEA.HI.X UR11, UR5, UR11, UR14, 0x2, UP5 ;  /* 0x0000000b050b7291 */ /* 0x000fe4000a8f140e */
[----:B------:R-:W-:-:S06]  /*2e50*/  MOV R4, UR10 ;  /* 0x0000000a00047c02 */ /* 0x000fcc0008000f00 */
[----:B------:R-:W4:Y:S01]  /*2e60*/  @P0 LDL R9, [UR13+0x8] ;  /* 0x0000080dff090983 */ /* 0x000f220008100800 */
[----:B---3--:R-:W-:Y:S02]  /*2e70*/  MOV R6, UR10 ;  /* 0x0000000a00067c02 */ /* 0x008fe40008000f00 */
[----:B------:R-:W-:Y:S02]  /*2e80*/  MOV R5, UR11 ;  /* 0x0000000b00057c02 */ /* 0x000fe40008000f00 */
[----:B------:R-:W-:-:S03]  /*2e90*/  MOV R7, UR11 ;  /* 0x0000000b00077c02 */ /* 0x000fc60008000f00 */
[----:B------:R-:W2:Y:S04]  /*2ea0*/  LDG.E.CONSTANT R4, desc[UR16][R4.64+0x4] ;  /* 0x0000041004047981 */ /* 0x000ea8000c1e9900 */
[----:B------:R-:W4:Y:S01]  /*2eb0*/  @P0 LDG.E.CONSTANT R6, desc[UR16][R6.64+0x8] ;  /* 0x0000081006060981 */ /* 0x000f22000c1e9900 */
[C---:B--2---:R-:W-:Y:S01]  /*2ec0*/  FFMA R8, R19.reuse, R4, R8 ;  /* 0x0000000413087223 */ /* 0x044fe20000000008 */
[----:B----4-:R-:W-:-:S04]  /*2ed0*/  @P0 FFMA R19, R19, R6, R9 ;  /* 0x0000000613130223 */ /* 0x010fc80000000009 */
[----:B------:R4:W-:Y:S04]  /*2ee0*/  STL [UR13+0x4], R8 ;  /* 0x00000408ff007987 */ /* 0x0009e8000810080d */
[----:B------:R4:W-:Y:S02]  /*2ef0*/  @P0 STL [UR13+0x8], R19 ;  /* 0x00000813ff000987 */ /* 0x0009e4000810080d */
.L_x_33:
[----:B------:R-:W-:Y:S05]  /*2f00*/  BRA.U !UP2, `(.L_x_36) ;  /* 0xfffffff50a047547 */ /* 0x000fea000b83ffff */
[----:B0-----:R-:W-:Y:S01]  /*2f10*/  FADD R5, -R0, R20 ;  /* 0x0000001400057221 */ /* 0x001fe20000000100 */
[----:B------:R-:W-:-:S03]  /*2f20*/  UMOV UR5, URZ ;  /* 0x000000ff00057c82 */ /* 0x000fc60008000000 */
[----:B------:R-:W-:-:S04]  /*2f30*/  FFMA.SAT R18, R5, R18, 0.5 ;  /* 0x3f00000005127423 */ /* 0x000fc80000002012 */
[----:B------:R-:W-:-:S04]  /*2f40*/  FFMA.RM R18, R18, R17, 12582913 ;  /* 0x4b40000112127423 */ /* 0x000fc80000004011 */
[C---:B------:R-:W-:Y:S01]  /*2f50*/  FADD R4, R18.reuse, -12583039 ;  /* 0xcb40007f12047421 */ /* 0x040fe20000000000 */
[----:B------:R-:W-:-:S03]  /*2f60*/  SHF.L.U32 R29, R18, 0x17, RZ ;  /* 0x00000017121d7819 */ /* 0x000fc600000006ff */
[----:B------:R-:W-:-:S04]  /*2f70*/  FFMA R4, R5, 1.4426950216293334961, -R4 ;  /* 0x3fb8aa3b05047823 */ /* 0x000fc80000000804 */
[----:B------:R-:W-:-:S06]  /*2f80*/  FFMA R4, R5, 1.925963033500011079e-08, R4 ;  /* 0x32a5706005047823 */ /* 0x000fcc0000000004 */
[----:B------:R-:W0:Y:S02]  /*2f90*/  MUFU.EX2 R4, R4 ;  /* 0x0000000400047308 */ /* 0x000e240000000800 */
[----:B0-----:R-:W-:-:S04]  /*2fa0*/  FMUL R29, R29, R4 ;  /* 0x000000041d1d7220 */ /* 0x001fc80000400000 */
[----:B------:R-:W-:Y:S01]  /*2fb0*/  FFMA R2, R29, R2, R16 ;  /* 0x000000021d027223 */ /* 0x000fe20000000010 */
[----:B------:R-:W-:Y:S06]  /*2fc0*/  BRA.U !UP3, `(.L_x_37) ;  /* 0x000000010b887547 */ /* 0x000fec000b800000 */
[----:B------:R-:W-:-:S05]  /*2fd0*/  UMOV UR5, URZ ;  /* 0x000000ff00057c82 */ /* 0x000fca0008000000 */
.L_x_38:
[----:B------:R-:W-:-:S09]  /*2fe0*/  ULEA UR9, UR5, UR6, 0x2 ;  /* 0x0000000605097291 */ /* 0x000fd2000f8e10ff */
[----:B0123--:R-:W2:Y:S04]  /*2ff0*/  LDL.128 R4, [UR9] ;  /* 0x00000009ff047983 */ /* 0x00fea80008100c00 */
[----:B----4-:R-:W2:Y:S04]  /*3000*/  LDL.128 R8, [UR9+0x300] ;  /* 0x00030009ff087983 */ /* 0x010ea80008100c00 */
[----:B------:R-:W3:Y:S04]  /*3010*/  LDL.128 R16, [UR9+0x10] ;  /* 0x00001009ff107983 */ /* 0x000ee80008100c00 */
[----:B------:R-:W3:Y:S04]  /*3020*/  LDL.128 R20, [UR9+0x310] ;  /* 0x00031009ff147983 */ /* 0x000ee80008100c00 */
[----:B------:R-:W4:Y:S04]  /*3030*/  LDL.128 R12, [UR9+0x320] ;  /* 0x00032009ff0c7983 */ /* 0x000f280008100c00 */
[----:B------:R-:W5:Y:S01]  /*3040*/  LDL.128 R24, [UR9+0x330] ;  /* 0x00033009ff187983 */ /* 0x000f620008100c00 */
[C---:B--2---:R-:W-:Y:S01]  /*3050*/  FFMA R4, R29.reuse, R4, R8 ;  /* 0x000000041d047223 */ /* 0x044fe20000000008 */
[C---:B------:R-:W-:Y:S01]  /*3060*/  FFMA R5, R29.reuse, R5, R9 ;  /* 0x000000051d057223 */ /* 0x040fe20000000009 */
[C---:B------:R-:W-:Y:S01]  /*3070*/  FFMA R6, R29.reuse, R6, R10 ;  /* 0x000000061d067223 */ /* 0x040fe2000000000a */
[----:B------:R-:W-:-:S02]  /*3080*/  FFMA R7, R29, R7, R11 ;  /* 0x000000071d077223 */ /* 0x000fc4000000000b */
[----:B------:R-:W4:Y:S01]  /*3090*/  LDL.128 R8, [UR9+0x20] ;  /* 0x00002009ff087983 */ /* 0x000f220008100c00 */
[C---:B---3--:R-:W-:Y:S01]  /*30a0*/  FFMA R16, R29.reuse, R16, R20 ;  /* 0x000000101d107223 */ /* 0x048fe20000000014 */
[C---:B------:R-:W-:Y:S01]  /*30b0*/  FFMA R17, R29.reuse, R17, R21 ;  /* 0x000000111d117223 */ /* 0x040fe20000000015 */
[C---:B------:R-:W-:Y:S01]  /*30c0*/  FFMA R18, R29.reuse, R18, R22 ;  /* 0x000000121d127223 */ /* 0x040fe20000000016 */
[----:B------:R-:W-:Y:S02]  /*30d0*/  FFMA R19, R29, R19, R23 ;  /* 0x000000131d137223 */ /* 0x000fe40000000017 */
[----:B------:R-:W5:Y:S04]  /*30e0*/  LDL.128 R20, [UR9+0x30] ;  /* 0x00003009ff147983 */ /* 0x000f680008100c00 */
[----:B------:R0:W-:Y:S04]  /*30f0*/  STL.128 [UR9], R4 ;  /* 0x00000004ff007987 */ /* 0x0001e80008100c09 */
[----:B------:R0:W-:Y:S01]  /*3100*/  STL.128 [UR9+0x10], R16 ;  /* 0x00001010ff007987 */ /* 0x0001e20008100c09 */
[----:B------:R-:W-:-:S04]  /*3110*/  UIADD3 UR5, UPT, UPT, UR5, 0x10, URZ ;  /* 0x0000001005057890 */ /* 0x000fc8000fffe0ff */
[----:B------:R-:W-:Y:S01]  /*3120*/  UISETP.NE.AND UP2, UPT, UR5, UR8, UPT ;  /* 0x000000080500728c */ /* 0x000fe2000bf45270 */
[C---:B----4-:R-:W-:Y:S01]  /*3130*/  FFMA R8, R29.reuse, R8, R12 ;  /* 0x000000081d087223 */ /* 0x050fe2000000000c */
[C---:B------:R-:W-:Y:S01]  /*3140*/  FFMA R9, R29.reuse, R9, R13 ;  /* 0x000000091d097223 */ /* 0x040fe2000000000d */
[C---:B------:R-:W-:Y:S01]  /*3150*/  FFMA R10, R29.reuse, R10, R14 ;  /* 0x0000000a1d0a7223 */ /* 0x040fe2000000000e */
[C---:B------:R-:W-:Y:S01]  /*3160*/  FFMA R11, R29.reuse, R11, R15 ;  /* 0x0000000b1d0b7223 */ /* 0x040fe2000000000f */
[C---:B-----5:R-:W-:Y:S01]  /*3170*/  FFMA R20, R29.reuse, R20, R24 ;  /* 0x000000141d147223 */ /* 0x060fe20000000018 */
[C---:B------:R-:W-:Y:S01]  /*3180*/  FFMA R21, R29.reuse, R21, R25 ;  /* 0x000000151d157223 */ /* 0x040fe20000000019 */
[C---:B------:R-:W-:Y:S01]  /*3190*/  FFMA R22, R29.reuse, R22, R26 ;  /* 0x000000161d167223 */ /* 0x040fe2000000001a */
[----:B------:R-:W-:Y:S01]  /*31a0*/  FFMA R23, R29, R23, R27 ;  /* 0x000000171d177223 */ /* 0x000fe2000000001b */
[----:B------:R0:W-:Y:S04]  /*31b0*/  STL.128 [UR9+0x20], R8 ;  /* 0x00002008ff007987 */ /* 0x0001e80008100c09 */
[----:B------:R0:W-:Y:S01]  /*31c0*/  STL.128 [UR9+0x30], R20 ;  /* 0x00003014ff007987 */ /* 0x0001e20008100c09 */
[----:B------:R-:W-:Y:S05]  /*31d0*/  BRA.U UP2, `(.L_x_38) ;  /* 0xfffffffd02807547 */ /* 0x000fea000b83ffff */
[----:B------:R-:W-:-:S05]  /*31e0*/  UMOV UR5, UR8 ;  /* 0x0000000800057c82 */ /* 0x000fca0008000000 */
.L_x_37:
[----:B------:R-:W-:Y:S05]  /*31f0*/  BRA.U !UP1, `(.L_x_39) ;  /* 0x00000005093c7547 */ /* 0x000fea000b800000 */
[----:B------:R-:W-:Y:S02]  /*3200*/  UIADD3 UR9, UPT, UPT, UR24, -0x1, URZ ;  /* 0xffffffff18097890 */ /* 0x000fe4000fffe0ff */
[----:B------:R-:W-:Y:S02]  /*3210*/  UISETP.NE.AND UP2, UPT, UR25, URZ, UPT ;  /* 0x000000ff1900728c */ /* 0x000fe4000bf45270 */
[----:B------:R-:W-:-:S09]  /*3220*/  UISETP.GE.U32.AND UP1, UPT, UR9, 0x7, UPT ;  /* 0x000000070900788c */ /* 0x000fd2000bf26070 */
[----:B------:R-:W-:Y:S05]  /*3230*/  BRA.U !UP1, `(.L_x_40) ;  /* 0x0000000109887547 */ /* 0x000fea000b800000 */
[----:B------:R-:W-:-:S09]  /*3240*/  ULEA UR9, UR5, UR6, 0x2 ;  /* 0x0000000605097291 */ /* 0x000fd2000f8e10ff */
[----:B0-----:R-:W5:Y:S04]  /*3250*/  LDL R4, [UR9] ;  /* 0x00000009ff047983 */ /* 0x001f680008100800 */
[----:B-123--:R-:W5:Y:S04]  /*3260*/  LDL R6, [UR9+0x300] ;  /* 0x00030009ff067983 */ /* 0x00ef680008100800 */
[----:B------:R-:W2:Y:S04]  /*3270*/  LDL R7, [UR9+0x4] ;  /* 0x00000409ff077983 */ /* 0x000ea80008100800 */
[----:B----4-:R-:W2:Y:S04]  /*3280*/  LDL R8, [UR9+0x304] ;  /* 0x00030409ff087983 */ /* 0x010ea80008100800 */
[----:B------:R-:W3:Y:S04]  /*3290*/  LDL R9, [UR9+0x8] ;  /* 0x00000809ff097983 */ /* 0x000ee80008100800 */
[----:B------:R-:W3:Y:S04]  /*32a0*/  LDL R10, [UR9+0x308] ;  /* 0x00030809ff0a7983 */ /* 0x000ee80008100800 */
[----:B------:R-:W4:Y:S04]  /*32b0*/  LDL R11, [UR9+0xc] ;  /* 0x00000c09ff0b7983 */ /* 0x000f280008100800 */
        /* <DEDUP_REMOVED lines=8> */
[----:B------:R-:W4:Y:S01]  /*3340*/  LDL R20, [UR9+0x31c] ;  /* 0x00031c09ff147983 */ /* 0x000f220008100800 */
[----:B------:R-:W-:Y:S01]  /*3350*/  UIADD3 UR5, UPT, UPT, UR5, 0x8, URZ ;  /* 0x0000000805057890 */ /* 0x000fe2000fffe0ff */
[----:B-----5:R-:W-:-:S05]  /*3360*/  FFMA R4, R29, R4, R6 ;  /* 0x000000041d047223 */ /* 0x020fca0000000006 */
[----:B------:R0:W-:Y:S01]  /*3370*/  STL [UR9], R4 ;  /* 0x00000004ff007987 */ /* 0x0001e20008100809 */
[----:B--2---:R-:W-:-:S05]  /*3380*/  FFMA R8, R29, R7, R8 ;  /* 0x000000071d087223 */ /* 0x004fca0000000008 */
[----:B------:R0:W-:Y:S01]  /*3390*/  STL [UR9+0x4], R8 ;  /* 0x00000408ff007987 */ /* 0x0001e20008100809 */
[----:B---3--:R-:W-:-:S05]  /*33a0*/  FFMA R10, R29, R9, R10 ;  /* 0x000000091d0a7223 */ /* 0x008fca000000000a */
[----:B------:R0:W-:Y:S01]  /*33b0*/  STL [UR9+0x8], R10 ;  /* 0x0000080aff007987 */ /* 0x0001e20008100809 */
[----:B----4-:R-:W-:-:S05]  /*33c0*/  FFMA R12, R29, R11, R12 ;  /* 0x0000000b1d0c7223 */ /* 0x010fca000000000c */
[----:B------:R0:W-:Y:S01]  /*33d0*/  STL [UR9+0xc], R12 ;  /* 0x00000c0cff007987 */ /* 0x0001e20008100809 */
[----:B------:R-:W-:-:S05]  /*33e0*/  FFMA R5, R29, R14, R5 ;  /* 0x0000000e1d057223 */ /* 0x000fca0000000005 */
[----:B------:R0:W-:Y:S01]  /*33f0*/  STL [UR9+0x10], R5 ;  /* 0x00001005ff007987 */ /* 0x0001e20008100809 */
[----:B------:R-:W-:-:S05]  /*3400*/  FFMA R16, R29, R13, R16 ;  /* 0x0000000d1d107223 */ /* 0x000fca0000000010 */
[----:B------:R0:W-:Y:S01]  /*3410*/  STL [UR9+0x14], R16 ;  /* 0x00001410ff007987 */ /* 0x0001e20008100809 */
[----:B------:R-:W-:-:S05]  /*3420*/  FFMA R18, R29, R15, R18 ;  /* 0x0000000f1d127223 */ /* 0x000fca0000000012 */
[----:B------:R0:W-:Y:S01]  /*3430*/  STL [UR9+0x18], R18 ;  /* 0x00001812ff007987 */ /* 0x0001e20008100809 */
[----:B------:R-:W-:-:S05]  /*3440*/  FFMA R20, R29, R17, R20 ;  /* 0x000000111d147223 */ /* 0x000fca0000000014 */
[----:B------:R0:W-:Y:S02]  /*3450*/  STL [UR9+0x1c], R20 ;  /* 0x00001c14ff007987 */ /* 0x0001e40008100809 */
.L_x_40:
        /* <DEDUP_REMOVED lines=22> */
[----:B------:R0:W-:Y:S02]  /*35c0*/  STL [UR9+0xc], R12 ;  /* 0x00000c0cff007987 */ /* 0x0001e40008100809 */
.L_x_41:
[----:B------:R-:W-:Y:S05]  /*35d0*/  BRA.U !UP2, `(.L_x_39) ;  /* 0x000000010a447547 */ /* 0x000fea000b800000 */
[----:B------:R-:W-:-:S09]  /*35e0*/  ULEA UR5, UR5, UR6, 0x2 ;  /* 0x0000000605057291 */ /* 0x000fd2000f8e10ff */
[----:B0-----:R-:W5:Y:S04]  /*35f0*/  LDL R4, [UR5] ;  /* 0x00000005ff047983 */ /* 0x001f680008100800 */
[----:B-123--:R-:W5:Y:S01]  /*3600*/  LDL R6, [UR5+0x300] ;  /* 0x00030005ff067983 */ /* 0x00ef620008100800 */
[----:B------:R-:W-:Y:S01]  /*3610*/  UISETP.NE.AND UP1, UPT, UR26, 0x1, UPT ;  /* 0x000000011a00788c */ /* 0x000fe2000bf25270 */
[----:B-----5:R-:W-:-:S05]  /*3620*/  FFMA R4, R29, R4, R6 ;  /* 0x000000041d047223 */ /* 0x020fca0000000006 */
[----:B------:R0:W-:Y:S03]  /*3630*/  STL [UR5], R4 ;  /* 0x00000004ff007987 */ /* 0x0001e60008100805 */
[----:B------:R-:W-:Y:S05]  /*3640*/  BRA.U !UP1, `(.L_x_39) ;  /* 0x0000000109287547 */ /* 0x000fea000b800000 */
[----:B------:R-:W2:Y:S04]  /*3650*/  LDL R5, [UR5+0x4] ;  /* 0x00000405ff057983 */ /* 0x000ea80008100800 */
[----:B0-----:R-:W2:Y:S01]  /*3660*/  LDL R4, [UR5+0x304] ;  /* 0x00030405ff047983 */ /* 0x001ea20008100800 */
[----:B------:R-:W-:Y:S01]  /*3670*/  UISETP.NE.AND UP1, UPT, UR26, 0x2, UPT ;  /* 0x000000021a00788c */ /* 0x000fe2000bf25270 */
[----:B--2---:R-:W-:-:S05]  /*3680*/  FFMA R4, R29, R5, R4 ;  /* 0x000000051d047223 */ /* 0x004fca0000000004 */
[----:B------:R0:W-:Y:S03]  /*3690*/  STL [UR5+0x4], R4 ;  /* 0x00000404ff007987 */ /* 0x0001e60008100805 */
[----:B------:R-:W-:Y:S05]  /*36a0*/  BRA.U !UP1, `(.L_x_39) ;  /* 0x0000000109107547 */ /* 0x000fea000b800000 */
[----:B------:R-:W2:Y:S04]  /*36b0*/  LDL R5, [UR5+0x8] ;  /* 0x00000805ff057983 */ /* 0x000ea80008100800 */
[----:B0-----:R-:W2:Y:S02]  /*36c0*/  LDL R4, [UR5+0x308] ;  /* 0x00030805ff047983 */ /* 0x001ea40008100800 */
[----:B--2---:R-:W-:-:S05]  /*36d0*/  FFMA R4, R29, R5, R4 ;  /* 0x000000051d047223 */ /* 0x004fca0000000004 */
[----:B------:R0:W-:Y:S02]  /*36e0*/  STL [UR5+0x8], R4 ;  /* 0x00000804ff007987 */ /* 0x0001e40008100805 */
.L_x_39:
[----:B------:R-:W-:Y:S05]  /*36f0*/  BRA.U !UP0, `(.L_x_42) ;  /* 0xffffffe1083c7547 */ /* 0x000fea000b83ffff */
.L_x_9:
[----:B------:R-:W5:Y:S02]  /*3700*/  LDCU UR5, c[0x0][0x3a4] ;  /* 0x00007480ff0577ac */ /* 0x000f640008000800 */
[----:B-----5:R-:W-:-:S06]  /*3710*/  UISETP.GE.AND UP0, UPT, UR5, 0x1, UPT ;  /* 0x000000010500788c */ /* 0x020fcc000bf06270 */
[----:B------:R-:W-:-:S13]  /*3720*/  PLOP3.LUT P0, PT, PT, PT, UP0, 0x80, 0x8 ;  /* 0x000000000008781c */ /* 0x000fda0003f0f008 */
[----:B------:R-:W-:Y:S05]  /*3730*/  @!P0 EXIT ;  /* 0x000000000000894d */ /* 0x000fea0003800000 */
[----:B------:R-:W-:Y:S02]  /*3740*/  UIADD3 UR4, UPT, UPT, UR5, -0x1, URZ ;  /* 0xffffffff05047890 */ /* 0x000fe4000fffe0ff */
[----:B------:R-:W-:Y:S02]  /*3750*/  ULOP3.LUT UR11, UR5, 0xf, URZ, 0xc0, !UPT ;  /* 0x0000000f050b7892 */ /* 0x000fe4000f8ec0ff */
[----:B------:R-:W-:-:S03]  /*3760*/  UISETP.GE.U32.AND UP0, UPT, UR4, 0xf, UPT ;  /* 0x0000000f0400788c */ /* 0x000fc6000bf06070 */
[----:B------:R-:W-:-:S06]  /*3770*/  UMOV UR4, URZ ;  /* 0x000000ff00047c82 */ /* 0x000fcc0008000000 */
[----:B------:R-:W-:Y:S05]  /*3780*/  BRA.U !UP0, `(.L_x_43) ;  /* 0x0000000d08dc7547 */ /* 0x000fea000b800000 */
[----:B------:R-:W5:Y:S01]  /*3790*/  LDCU.64 UR8, c[0x0][0x398] ;  /* 0x00007300ff0877ac */ /* 0x000f620008000a00 */
[----:B------:R-:W-:Y:S01]  /*37a0*/  MOV R3, R28 ;  /* 0x0000001c00037202 */ /* 0x000fe20000000f00 */
[----:B------:R-:W-:Y:S02]  /*37b0*/  ULOP3.LUT UR4, UR5, 0x7ffffff0, URZ, 0xc0, !UPT ;  /* 0x7ffffff005047892 */ /* 0x000fe4000f8ec0ff */
[----:B------:R-:W-:Y:S02]  /*37c0*/  UIADD3 UR10, UPT, UPT, UR21, 0x20, URZ ;  /* 0x00000020150a7890 */ /* 0x000fe4000fffe0ff */
[----:B-----5:R-:W-:Y:S02]  /*37d0*/  UIADD3 UR5, UP0, UPT, UR8, 0x20, URZ ;  /* 0x0000002008057890 */ /* 0x020fe4000ff1e0ff */
[----:B------:R-:W-:Y:S02]  /*37e0*/  UIADD3 UR8, UPT, UPT, -UR4, URZ, URZ ;  /* 0x000000ff04087290 */ /* 0x000fe4000fffe1ff */
[----:B------:R-:W-:-:S12]  /*37f0*/  UIADD3.X UR7, UPT, UPT, URZ, UR9, URZ, UP0, !UPT ;  /* 0x00000009ff077290 */ /* 0x000fd800087fe4ff */
.L_x_76:
[----:B0123--:R-:W2:Y:S01]  /*3800*/  LDL.128 R4, [UR10+-0x20] ;  /* 0xffffe00aff047983 */ /* 0x00fea20008100c00 */
[----:B------:R-:W0:Y:S01]  /*3810*/  MUFU.RCP R9, R2 ;  /* 0x0000000200097308 */ /* 0x000e220000001000 */
[----:B------:R-:W-:Y:S01]  /*3820*/  UIADD3 UR8, UPT, UPT, UR8, 0x10, URZ ;  /* 0x0000001008087890 */ /* 0x000fe2000fffe0ff */
[----:B----4-:R-:W-:Y:S01]  /*3830*/  MOV R8, UR5 ;  /* 0x0000000500087c02 */ /* 0x010fe20008000f00 */
[----:B------:R-:W-:Y:S02]  /*3840*/  BSSY.RECONVERGENT B2, `(.L_x_44) ;  /* 0x000000d000027945 */ /* 0x000fe40003800200 */
[----:B------:R-:W-:Y:S01]  /*3850*/  UISETP.NE.AND UP0, UPT, UR8, URZ, UPT ;  /* 0x000000ff0800728c */ /* 0x000fe2000bf05270 */
[----:B0-----:R-:W-:-:S04]  /*3860*/  FFMA R0, R9, -R2, 1 ;  /* 0x3f80000009007423 */ /* 0x001fc80000000802 */
[----:B------:R-:W-:Y:S01]  /*3870*/  FFMA R11, R9, R0, R9 ;  /* 0x00000000090b7223 */ /* 0x000fe20000000009 */
[----:B------:R-:W-:-:S03]  /*3880*/  MOV R9, UR7 ;  /* 0x0000000700097c02 */ /* 0x000fc60008000f00 */
[----:B------:R-:W-:Y:S01]  /*3890*/  IMAD.WIDE R8, R3, 0x4, R8 ;  /* 0x0000000403087825 */ /* 0x000fe200078e0208 */
[----:B--2---:R-:W0:Y:S03]  /*38a0*/  FCHK P0, R4, R2 ;  /* 0x0000000204007302 */ /* 0x004e260000000000 */
[----:B------:R-:W-:-:S04]  /*38b0*/  FFMA R13, R4, R11, RZ ;  /* 0x0000000b040d7223 */ /* 0x000fc800000000ff */
[----:B------:R-:W-:-:S04]  /*38c0*/  FFMA R0, R13, -R2, R4 ;  /* 0x800000020d007223 */ /* 0x000fc80000000004 */
[----:B------:R-:W-:Y:S01]  /*38d0*/  FFMA R0, R11, R0, R13 ;  /* 0x000000000b007223 */ /* 0x000fe2000000000d */
[----:B0-----:R-:W-:Y:S06]  /*38e0*/  @!P0 BRA `(.L_x_45) ;  /* 0x0000000000088947 */ /* 0x001fec0003800000 */
[----:B------:R-:W-:-:S07]  /*38f0*/  MOV R10, 0x3910 ;  /* 0x00003910000a7802 */ /* 0x000fce0000000f00 */
[----:B------:R-:W-:Y:S05]  /*3900*/  CALL.REL.NOINC `($__internal_2_$__cuda_sm3x_div_rn_noftz_f32_slowpath) ;  /* 0x00000020006c7944 */ /* 0x000fea0003c00000 */
.L_x_45:
[----:B------:R-:W-:Y:S05]  /*3910*/  BSYNC.RECONVERGENT B2 ;  /* 0x0000000000027941 */ /* 0x000fea0003800200 */
.L_x_44:
[----:B------:R-:W0:Y:S01]  /*3920*/  MUFU.RCP R11, R2 ;  /* 0x00000002000b7308 */ /* 0x000e220000001000 */
[----:B------:R1:W-:Y:S01]  /*3930*/  STG.E desc[UR16][R8.64+-0x20], R0 ;  /* 0xffffe00008007986 */ /* 0x0003e2000c101910 */
[----:B------:R-:W-:Y:S06]  /*3940*/  BSSY.RECONVERGENT B2, `(.L_x_46) ;  /* 0x000000c000027945 */ /* 0x000fec0003800200 */
[----:B------:R-:W2:Y:S01]  /*3950*/  FCHK P0, R5, R2 ;  /* 0x0000000205007302 */ /* 0x000ea20000000000 */
[----:B0-----:R-:W-:-:S04]  /*3960*/  FFMA R4, R11, -R2, 1 ;  /* 0x3f8000000b047423 */ /* 0x001fc80000000802 */
[----:B------:R-:W-:-:S04]  /*3970*/  FFMA R13, R11, R4, R11 ;  /* 0x000000040b0d7223 */ /* 0x000fc8000000000b */
[----:B------:R-:W-:-:S04]  /*3980*/  FFMA R4, R5, R13, RZ ;  /* 0x0000000d05047223 */ /* 0x000fc800000000ff */
[----:B------:R-:W-:-:S04]  /*3990*/  FFMA R11, R4, -R2, R5 ;  /* 0x80000002040b7223 */ /* 0x000fc80000000005 */
[----:B------:R-:W-:Y:S01]  /*39a0*/  FFMA R11, R13, R11, R4 ;  /* 0x0000000b0d0b7223 */ /* 0x000fe20000000004 */
[----:B-12---:R-:W-:Y:S06]  /*39b0*/  @!P0 BRA `(.L_x_47) ;  /* 0x0000000000108947 */ /* 0x006fec0003800000 */
[----:B------:R-:W-:Y:S02]  /*39c0*/  MOV R4, R5 ;  /* 0x0000000500047202 */ /* 0x000fe40000000f00 */
[----:B------:R-:W-:-:S07]  /*39d0*/  MOV R10, 0x39f0 ;  /* 0x000039f0000a7802 */ /* 0x000fce0000000f00 */
[----:B------:R-:W-:Y:S05]  /*39e0*/  CALL.REL.NOINC `($__internal_2_$__cuda_sm3x_div_rn_noftz_f32_slowpath) ;  /* 0x0000002000347944 */ /* 0x000fea0003c00000 */
[----:B------:R-:W-:-:S07]  /*39f0*/  MOV R11, R0 ;  /* 0x00000000000b7202 */ /* 0x000fce0000000f00 */
.L_x_47:
[----:B------:R-:W-:Y:S05]  /*3a00*/  BSYNC.RECONVERGENT B2 ;  /* 0x0000000000027941 */ /* 0x000fea0003800200 */
.L_x_46:
        /* <DEDUP_REMOVED lines=13> */
.L_x_49:
[----:B------:R-:W-:Y:S05]  /*3ae0*/  BSYNC.RECONVERGENT B2 ;  /* 0x0000000000027941 */ /* 0x000fea0003800200 */
.L_x_48:
        /* <DEDUP_REMOVED lines=13> */
[----:B------:R-:W-:-:S07]  /*3bc0*/  IMAD.MOV.U32 R13, RZ, RZ, R0 ;  /* 0x000000ffff0d7224 */ /* 0x000fce00078e0000 */
.L_x_51:
[----:B------:R-:W-:Y:S05]  /*3bd0*/  BSYNC.RECONVERGENT B2 ;  /* 0x0000000000027941 */ /* 0x000fea0003800200 */
.L_x_50:
[----:B------:R-:W2:Y:S01]  /*3be0*/  LDL.128 R4, [UR10+-0x10] ;  /* 0xfffff00aff047983 */ /* 0x000ea20008100c00 */
[----:B------:R-:W0:Y:S01]  /*3bf0*/  MUFU.RCP R11, R2 ;  /* 0x00000002000b7308 */ /* 0x000e220000001000 */
[----:B------:R-:W-:Y:S02]  /*3c00*/  BSSY.RECONVERGENT B2, `(.L_x_52) ;  /* 0x000000c000027945 */ /* 0x000fe40003800200 */
[----:B------:R1:W-:Y:S01]  /*3c10*/  STG.E desc[UR16][R8.64+-0x14], R13 ;  /* 0xffffec0d08007986 */ /* 0x0003e2000c101910 */
[----:B0-----:R-:W-:-:S04]  /*3c20*/  FFMA R0, R11, -R2, 1 ;  /* 0x3f8000000b007423 */ /* 0x001fc80000000802 */
[----:B------:R-:W-:Y:S01]  /*3c30*/  FFMA R11, R11, R0, R11 ;  /* 0x000000000b0b7223 */ /* 0x000fe2000000000b */
[----:B--2---:R-:W0:Y:S03]  /*3c40*/  FCHK P0, R4, R2 ;  /* 0x0000000204007302 */ /* 0x004e260000000000 */
[----:B------:R-:W-:-:S04]  /*3c50*/  FFMA R15, R11, R4, RZ ;  /* 0x000000040b0f7223 */ /* 0x000fc800000000ff */
[----:B------:R-:W-:-:S04]  /*3c60*/  FFMA R0, R15, -R2, R4 ;  /* 0x800000020f007223 */ /* 0x000fc80000000004 */
[----:B------:R-:W-:Y:S01]  /*3c70*/  FFMA R11, R11, R0, R15 ;  /* 0x000000000b0b7223 */ /* 0x000fe2000000000f */
[----:B01----:R-:W-:Y:S06]  /*3c80*/  @!P0 BRA `(.L_x_53) ;  /* 0x00000000000c8947 */ /* 0x003fec0003800000 */
[----:B------:R-:W-:-:S07]  /*3c90*/  MOV R10, 0x3cb0 ;  /* 0x00003cb0000a7802 */ /* 0x000fce0000000f00 */
[----:B------:R-:W-:Y:S05]  /*3ca0*/  CALL.REL.NOINC `($__internal_2_$__cuda_sm3x_div_rn_noftz_f32_slowpath) ;  /* 0x0000001c00847944 */ /* 0x000fea0003c00000 */
[----:B------:R-:W-:-:S07]  /*3cb0*/  MOV R11, R0 ;  /* 0x00000000000b7202 */ /* 0x000fce0000000f00 */
.L_x_53:
[----:B------:R-:W-:Y:S05]  /*3cc0*/  BSYNC.RECONVERGENT B2 ;  /* 0x0000000000027941 */ /* 0x000fea0003800200 */
.L_x_52:
        /* <DEDUP_REMOVED lines=13> */
.L_x_55:
[----:B------:R-:W-:Y:S05]  /*3da0*/  BSYNC.RECONVERGENT B2 ;  /* 0x0000000000027941 */ /* 0x000fea0003800200 */
.L_x_54:
        /* <DEDUP_REMOVED lines=14> */
.L_x_57:
[----:B------:R-:W-:Y:S05]  /*3e90*/  BSYNC.RECONVERGENT B2 ;  /* 0x0000000000027941 */ /* 0x000fea0003800200 */
.L_x_56:
        /* <DEDUP_REMOVED lines=13> */
.L_x_59:
[----:B------:R-:W-:Y:S05]  /*3f70*/  BSYNC.RECONVERGENT B2 ;  /* 0x0000000000027941 */ /* 0x000fea0003800200 */
.L_x_58:
[----:B------:R-:W2:Y:S01]  /*3f80*/  LDL.128 R4, [UR10] ;  /* 0x0000000aff047983 */ /* 0x000ea20008100c00 */
        /* <DEDUP_REMOVED lines=13> */
.L_x_61:
[----:B------:R-:W-:Y:S05]  /*4060*/  BSYNC.RECONVERGENT B2 ;  /* 0x0000000000027941 */ /* 0x000fea0003800200 */
.L_x_60:
        /* <DEDUP_REMOVED lines=13> */
.L_x_63:
[----:B------:R-:W-:Y:S05]  /*4140*/  BSYNC.RECONVERGENT B2 ;  /* 0x0000000000027941 */ /* 0x000fea0003800200 */
.L_x_62:
        /* <DEDUP_REMOVED lines=14> */
.L_x_65:
[----:B------:R-:W-:Y:S05]  /*4230*/  BSYNC.RECONVERGENT B2 ;  /* 0x0000000000027941 */ /* 0x000fea0003800200 */
.L_x_64:
        /* <DEDUP_REMOVED lines=13> */
.L_x_67:
[----:B------:R-:W-:Y:S05]  /*4310*/  BSYNC.RECONVERGENT B2 ;  /* 0x0000000000027941 */ /* 0x000fea0003800200 */
.L_x_66:
[----:B------:R-:W2:Y:S01]  /*4320*/  LDL.128 R4, [UR10+0x10] ;  /* 0x0000100aff047983 */ /* 0x000ea20008100c00 */
        /* <DEDUP_REMOVED lines=13> */
.L_x_69:
[----:B------:R-:W-:Y:S05]  /*4400*/  BSYNC.RECONVERGENT B2 ;  /* 0x0000000000027941 */ /* 0x000fea0003800200 */
.L_x_68:
        /* <DEDUP_REMOVED lines=13> */
.L_x_71:
[----:B------:R-:W-:Y:S05]  /*44e0*/  BSYNC.RECONVERGENT B2 ;  /* 0x0000000000027941 */ /* 0x000fea0003800200 */
.L_x_70:
        /* <DEDUP_REMOVED lines=14> */
.L_x_73:
[----:B------:R-:W-:Y:S05]  /*45d0*/  BSYNC.RECONVERGENT B2 ;  /* 0x0000000000027941 */ /* 0x000fea0003800200 */
.L_x_72:
        /* <DEDUP_REMOVED lines=13> */
.L_x_75:
[----:B------:R-:W-:Y:S05]  /*46b0*/  BSYNC.RECONVERGENT B2 ;  /* 0x0000000000027941 */ /* 0x000fea0003800200 */
.L_x_74:
[----:B------:R0:W-:Y:S01]  /*46c0*/  STG.E desc[UR16][R8.64+0x1c], R0 ;  /* 0x00001c0008007986 */ /* 0x0001e2000c101910 */
[----:B------:R-:W-:Y:S01]  /*46d0*/  IADD3 R3, PT, PT, R3, 0x10, RZ ;  /* 0x0000001003037810 */ /* 0x000fe20007ffe0ff */
[----:B------:R-:W-:Y:S01]  /*46e0*/  UIADD3 UR10, UPT, UPT, UR10, 0x40, URZ ;  /* 0x000000400a0a7890 */ /* 0x000fe2000fffe0ff */
[----:B------:R-:W-:Y:S11]  /*46f0*/  BRA.U UP0, `(.L_x_76) ;  /* 0xfffffff100407547 */ /* 0x000ff6000b83ffff */
.L_x_43:
[----:B------:R-:W-:-:S13]  /*4700*/  ISETP.NE.AND P0, PT, RZ, UR11, PT ;  /* 0x0000000bff007c0c */ /* 0x000fda000bf05270 */
[----:B------:R-:W-:Y:S05]  /*4710*/  @!P0 EXIT ;  /* 0x000000000000894d */ /* 0x000fea0003800000 */
[----:B------:R-:W5:Y:S01]  /*4720*/  LDCU UR5, c[0x0][0x3a4] ;  /* 0x00007480ff0577ac */ /* 0x000f620008000800 */
[----:B------:R-:W-:Y:S02]  /*4730*/  UISETP.GE.U32.AND UP0, UPT, UR11, 0x8, UPT ;  /* 0x000000080b00788c */ /* 0x000fe4000bf06070 */
[----:B-----5:R-:W-:-:S07]  /*4740*/  ULOP3.LUT UR5, UR5, 0x7, URZ, 0xc0, !UPT ;  /* 0x0000000705057892 */ /* 0x020fce000f8ec0ff */
[----:B------:R-:W-:Y:S05]  /*4750*/  BRA.U !UP0, `(.L_x_77) ;  /* 0x0000000908107547 */ /* 0x000fea000b800000 */
[----:B------:R-:W-:-:S09]  /*4760*/  ULEA UR7, UR4, UR6, 0x2 ;  /* 0x0000000604077291 */ /* 0x000fd2000f8e10ff */
[----:B0-----:R-:W5:Y:S01]  /*4770*/  LDL R5, [UR7] ;  /* 0x00000007ff057983 */ /* 0x001f620008100800 */
[----:B------:R-:W0:Y:S01]  /*4780*/  MUFU.RCP R3, R2 ;  /* 0x0000000200037308 */ /* 0x000e220000001000 */
[----:B------:R-:W-:Y:S01]  /*4790*/  BSSY.RECONVERGENT B2, `(.L_x_78) ;  /* 0x000000c000027945 */ /* 0x000fe20003800200 */
[----:B0-----:R-:W-:-:S04]  /*47a0*/  FFMA R0, R3, -R2, 1 ;  /* 0x3f80000003007423 */ /* 0x001fc80000000802 */
[----:B------:R-:W-:Y:S02]  /*47b0*/  FFMA R0, R3, R0, R3 ;  /* 0x0000000003007223 */ /* 0x000fe40000000003 */
[----:B-----5:R-:W0:Y:S02]  /*47c0*/  FCHK P0, R5, R2 ;  /* 0x0000000205007302 */ /* 0x020e240000000000 */
[----:B------:R-:W-:-:S04]  /*47d0*/  FFMA R3, R0, R5, RZ ;  /* 0x0000000500037223 */ /* 0x000fc800000000ff */
[----:B------:R-:W-:-:S04]  /*47e0*/  FFMA R4, R3, -R2, R5 ;  /* 0x8000000203047223 */ /* 0x000fc80000000005 */
[----:B------:R-:W-:Y:S01]  /*47f0*/  FFMA R3, R0, R4, R3 ;  /* 0x0000000400037223 */ /* 0x000fe20000000003 */
[----:B0-----:R-:W-:Y:S06]  /*4800*/  @!P0 BRA `(.L_x_79) ;  /* 0x0000000000108947 */ /* 0x001fec0003800000 */
[----:B------:R-:W-:Y:S02]  /*4810*/  MOV R4, R5 ;  /* 0x0000000500047202 */ /* 0x000fe40000000f00 */
[----:B--2---:R-:W-:-:S07]  /*4820*/  MOV R10, 0x4840 ;  /* 0x00004840000a7802 */ /* 0x004fce0000000f00 */
[----:B-1-34-:R-:W-:Y:S05]  /*4830*/  CALL.REL.NOINC `($__internal_2_$__cuda_sm3x_div_rn_noftz_f32_slowpath) ;  /* 0x0000001000a07944 */ /* 0x01afea0003c00000 */
[----:B------:R-:W-:-:S07]  /*4840*/  MOV R3, R0 ;  /* 0x0000000000037202 */ /* 0x000fce0000000f00 */
.L_x_79:
[----:B------:R-:W-:Y:S05]  /*4850*/  BSYNC.RECONVERGENT B2 ;  /* 0x0000000000027941 */ /* 0x000fea0003800200 */
.L_x_78:
[----:B-12-4-:R-:W2:Y:S01]  /*4860*/  LDL R8, [UR7+0x4] ;  /* 0x00000407ff087983 */ /* 0x016ea20008100800 */
[----:B---3--:R-:W0:Y:S01]  /*4870*/  LDC.64 R6, c[0x0][0x398] ;  /* 0x0000e600ff067b82 */ /* 0x008e220000000a00 */
[----:B------:R-:W1:Y:S01]  /*4880*/  MUFU.RCP R9, R2 ;  /* 0x0000000200097308 */ /* 0x000e620000001000 */
[----:B------:R-:W-:Y:S01]  /*4890*/  IADD3 R5, PT, PT, R28, UR4, RZ ;  /* 0x000000041c057c10 */ /* 0x000fe2000fffe0ff */
[----:B------:R-:W-:Y:S01]  /*48a0*/  BSSY.RECONVERGENT B2, `(.L_x_80) ;  /* 0x000000e000027945 */ /* 0x000fe20003800200 */
[----:B-1----:R-:W-:-:S04]  /*48b0*/  FFMA R0, R9, -R2, 1 ;  /* 0x3f80000009007423 */ /* 0x002fc80000000802 */
[----:B------:R-:W-:Y:S01]  /*48c0*/  FFMA R0, R9, R0, R9 ;  /* 0x0000000009007223 */ /* 0x000fe20000000009 */
[----:B0-----:R-:W-:-:S05]  /*48d0*/  IMAD.WIDE R6, R5, 0x4, R6 ;  /* 0x0000000405067825 */ /* 0x001fca00078e0206 */
[----:B------:R0:W-:Y:S01]  /*48e0*/  STG.E desc[UR16][R6.64], R3 ;  /* 0x0000000306007986 */ /* 0x0001e2000c101910 */
[----:B--2---:R-:W1:Y:S01]  /*48f0*/  FCHK P0, R8, R2 ;  /* 0x0000000208007302 */ /* 0x004e620000000000 */
[----:B------:R-:W-:-:S04]  /*4900*/  FFMA R5, R0, R8, RZ ;  /* 0x0000000800057223 */ /* 0x000fc800000000ff */
[----:B------:R-:W-:-:S04]  /*4910*/  FFMA R4, R5, -R2, R8 ;  /* 0x8000000205047223 */ /* 0x000fc80000000008 */
[----:B------:R-:W-:Y:S01]  /*4920*/  FFMA R5, R0, R4, R5 ;  /* 0x0000000400057223 */ /* 0x000fe20000000005 */
[----:B01----:R-:W-:Y:S06]  /*4930*/  @!P0 BRA `(.L_x_81) ;  /* 0x0000000000108947 */ /* 0x003fec0003800000 */
[----:B------:R-:W-:Y:S02]  /*4940*/  MOV R4, R8 ;  /* 0x0000000800047202 */ /* 0x000fe40000000f00 */
[----:B------:R-:W-:-:S07]  /*4950*/  MOV R10, 0x4970 ;  /* 0x00004970000a7802 */ /* 0x000fce0000000f00 */
[----:B------:R-:W-:Y:S05]  /*4960*/  CALL.REL.NOINC `($__internal_2_$__cuda_sm3x_div_rn_noftz_f32_slowpath) ;  /* 0x0000001000547944 */ /* 0x000fea0003c00000 */
[----:B------:R-:W-:-:S07]  /*4970*/  MOV R5, R0 ;  /* 0x0000000000057202 */ /* 0x000fce0000000f00 */
.L_x_81:
[----:B------:R-:W-:Y:S05]  /*4980*/  BSYNC.RECONVERGENT B2 ;  /* 0x0000000000027941 */ /* 0x000fea0003800200 */
.L_x_80:
[----:B------:R-:W2:Y:S01]  /*4990*/  LDL R8, [UR7+0x8] ;  /* 0x00000807ff087983 */ /* 0x000ea20008100800 */
        /* <DEDUP_REMOVED lines=14> */
.L_x_83:
[----:B------:R-:W-:Y:S05]  /*4a80*/  BSYNC.RECONVERGENT B2 ;  /* 0x0000000000027941 */ /* 0x000fea0003800200 */
.L_x_82:
        /* <DEDUP_REMOVED lines=15> */
.L_x_85:
[----:B------:R-:W-:Y:S05]  /*4b80*/  BSYNC.RECONVERGENT B2 ;  /* 0x0000000000027941 */ /* 0x000fea0003800200 */
.L_x_84:
        /* <DEDUP_REMOVED lines=15> */
.L_x_87:
[----:B------:R-:W-:Y:S05]  /*4c80*/  BSYNC.RECONVERGENT B2 ;  /* 0x0000000000027941 */ /* 0x000fea0003800200 */
.L_x_86:
        /* <DEDUP_REMOVED lines=15> */
.L_x_89:
[----:B------:R-:W-:Y:S05]  /*4d80*/  BSYNC.RECONVERGENT B2 ;  /* 0x0000000000027941 */ /* 0x000fea0003800200 */
.L_x_88:
        /* <DEDUP_REMOVED lines=15> */
.L_x_91:
[----:B------:R-:W-:Y:S05]  /*4e80*/  BSYNC.RECONVERGENT B2 ;  /* 0x0000000000027941 */ /* 0x000fea0003800200 */
.L_x_90:
        /* <DEDUP_REMOVED lines=14> */
.L_x_93:
[----:B------:R-:W-:Y:S05]  /*4f70*/  BSYNC.RECONVERGENT B2 ;  /* 0x0000000000027941 */ /* 0x000fea0003800200 */
.L_x_92:
[----:B------:R0:W-:Y:S01]  /*4f80*/  STG.E desc[UR16][R6.64+0x1c], R0 ;  /* 0x00001c0006007986 */ /* 0x0001e2000c101910 */
[----:B------:R-:W-:-:S12]  /*4f90*/  UIADD3 UR4, UPT, UPT, UR4, 0x8, URZ ;  /* 0x0000000804047890 */ /* 0x000fd8000fffe0ff */
.L_x_77:
        /* <DEDUP_REMOVED lines=21> */
.L_x_96:
[----:B------:R-:W-:Y:S05]  /*50f0*/  BSYNC.RECONVERGENT B2 ;  /* 0x0000000000027941 */ /* 0x000fea0003800200 */
.L_x_95:
        /* <DEDUP_REMOVED lines=18> */
.L_x_98:
[----:B------:R-:W-:Y:S05]  /*5220*/  BSYNC.RECONVERGENT B2 ;  /* 0x0000000000027941 */ /* 0x000fea0003800200 */
.L_x_97:
        /* <DEDUP_REMOVED lines=14> */
[----:B------:R-:W-:-:S07]  /*5310*/  IMAD.MOV.U32 R3, RZ, RZ, R0 ;  /* 0x000000ffff037224 */ /* 0x000fce00078e0000 */
.L_x_100:
[----:B------:R-:W-:Y:S05]  /*5320*/  BSYNC.RECONVERGENT B2 ;  /* 0x0000000000027941 */ /* 0x000fea0003800200 */
.L_x_99:
        /* <DEDUP_REMOVED lines=14> */
.L_x_102:
[----:B------:R-:W-:Y:S05]  /*5410*/  BSYNC.RECONVERGENT B2 ;  /* 0x0000000000027941 */ /* 0x000fea0003800200 */
.L_x_101:
[----:B------:R0:W-:Y:S01]  /*5420*/  STG.E desc[UR16][R6.64+0xc], R0 ;  /* 0x00000c0006007986 */ /* 0x0001e2000c101910 */
[----:B------:R-:W-:-:S12]  /*5430*/  UIADD3 UR4, UPT, UPT, UR4, 0x4, URZ ;  /* 0x0000000404047890 */ /* 0x000fd8000fffe0ff */
.L_x_94:
[----:B------:R-:W-:-:S13]  /*5440*/  ISETP.NE.AND P0, PT, RZ, UR7, PT ;  /* 0x00000007ff007c0c */ /* 0x000fda000bf05270 */
[----:B------:R-:W-:Y:S05]  /*5450*/  @!P0 EXIT ;  /* 0x000000000000894d */ /* 0x000fea0003800000 */
[----:B0123--:R-:W0:Y:S01]  /*5460*/  LDC.64 R6, c[0x0][0x398] ;  /* 0x0000e600ff067b82 */ /* 0x00fe220000000a00 */
[----:B------:R-:W-:Y:S01]  /*5470*/  IADD3 R28, PT, PT, R28, UR4, RZ ;  /* 0x000000041c1c7c10 */ /* 0x000fe2000fffe0ff */
[----:B------:R-:W-:Y:S02]  /*5480*/  UIMAD UR8, UR4, 0x4, UR6 ;  /* 0x00000004040878a4 */ /* 0x000fe4000f8e0206 */
[----:B------:R-:W-:-:S12]  /*5490*/  UIADD3 UR5, UPT, UPT, -UR7, URZ, URZ ;  /* 0x000000ff07057290 */ /* 0x000fd8000fffe1ff */
.L_x_105:
[----:B------:R-:W2:Y:S01]  /*54a0*/  LDL R5, [UR8] ;  /* 0x00000008ff057983 */ /* 0x000ea20008100800 */
[----:B-1----:R-:W1:Y:S01]  /*54b0*/  MUFU.RCP R3, R2 ;  /* 0x0000000200037308 */ /* 0x002e620000001000 */
[----:B------:R-:W-:Y:S01]  /*54c0*/  UIADD3 UR5, UPT, UPT, UR5, 0x1, URZ ;  /* 0x0000000105057890 */ /* 0x000fe2000fffe0ff */
[----:B------:R-:W-:Y:S01]  /*54d0*/  BSSY.RECONVERGENT B2, `(.L_x_103) ;  /* 0x000000d000027945 */ /* 0x000fe20003800200 */
[----:B0---4-:R-:W-:Y:S02]  /*54e0*/  IMAD.WIDE R8, R28, 0x4, R6 ;  /* 0x000000041c087825 */ /* 0x011fe400078e0206 */
[----:B------:R-:W-:Y:S02]  /*54f0*/  UISETP.NE.AND UP0, UPT, UR5, URZ, UPT ;  /* 0x000000ff0500728c */ /* 0x000fe4000bf05270 */
[----:B-1----:R-:W-:-:S04]  /*5500*/  FFMA R0, R3, -R2, 1 ;  /* 0x3f80000003007423 */ /* 0x002fc80000000802 */
[----:B------:R-:W-:Y:S01]  /*5510*/  FFMA R0, R3, R0, R3 ;  /* 0x0000000003007223 */ /* 0x000fe20000000003 */
[----:B--2---:R-:W0:Y:S03]  /*5520*/  FCHK P0, R5, R2 ;  /* 0x0000000205007302 */ /* 0x004e260000000000 */
[----:B------:R-:W-:-:S04]  /*5530*/  FFMA R3, R0, R5, RZ ;  /* 0x0000000500037223 */ /* 0x000fc800000000ff */
[----:B------:R-:W-:-:S04]  /*5540*/  FFMA R4, R3, -R2, R5 ;  /* 0x8000000203047223 */ /* 0x000fc80000000005 */
[----:B------:R-:W-:Y:S01]  /*5550*/  FFMA R0, R0, R4, R3 ;  /* 0x0000000400007223 */ /* 0x000fe20000000003 */
[----:B0-----:R-:W-:Y:S06]  /*5560*/  @!P0 BRA `(.L_x_104) ;  /* 0x00000000000c8947 */ /* 0x001fec0003800000 */
[----:B------:R-:W-:Y:S02]  /*5570*/  MOV R4, R5 ;  /* 0x0000000500047202 */ /* 0x000fe40000000f00 */
[----:B------:R-:W-:-:S07]  /*5580*/  MOV R10, 0x55a0 ;  /* 0x000055a0000a7802 */ /* 0x000fce0000000f00 */
[----:B------:R-:W-:Y:S05]  /*5590*/  CALL.REL.NOINC `($__internal_2_$__cuda_sm3x_div_rn_noftz_f32_slowpath) ;  /* 0x0000000400487944 */ /* 0x000fea0003c00000 */
.L_x_104:
[----:B------:R-:W-:Y:S05]  /*55a0*/  BSYNC.RECONVERGENT B2 ;  /* 0x0000000000027941 */ /* 0x000fea0003800200 */
.L_x_103:
[----:B------:R1:W-:Y:S01]  /*55b0*/  STG.E desc[UR16][R8.64], R0 ;  /* 0x0000000008007986 */ /* 0x0003e2000c101910 */
[----:B------:R-:W-:Y:S01]  /*55c0*/  IADD3 R28, PT, PT, R28, 0x1, RZ ;  /* 0x000000011c1c7810 */ /* 0x000fe20007ffe0ff */
[----:B------:R-:W-:Y:S01]  /*55d0*/  UIADD3 UR8, UPT, UPT, UR8, 0x4, URZ ;  /* 0x0000000408087890 */ /* 0x000fe2000fffe0ff */
[----:B------:R-:W-:Y:S11]  /*55e0*/  BRA.U UP0, `(.L_x_105) ;  /* 0xfffffffd00ac7547 */ /* 0x000ff6000b83ffff */
[----:B------:R-:W-:Y:S05]  /*55f0*/  EXIT ;  /* 0x000000000000794d */ /* 0x000fea0003800000 */
        .weak           $__internal_0_$__cuda_sm20_rcp_rn_f32_slowpath
        .type           $__internal_0_$__cuda_sm20_rcp_rn_f32_slowpath,@function
        .size           $__internal_0_$__cuda_sm20_rcp_rn_f32_slowpath,($__internal_1_$__cuda_sm20_sqrt_rn_f32_slowpath - $__internal_0_$__cuda_sm20_rcp_rn_f32_slowpath)
$__internal_0_$__cuda_sm20_rcp_rn_f32_slowpath:
[----:B------:R-:W-:-:S04]  /*5600*/  SHF.L.U32 R3, R0, 0x1, RZ ;  /* 0x0000000100037819 */ /* 0x000fc800000006ff */
[----:B------:R-:W-:-:S04]  /*5610*/  SHF.R.U32.HI R8, RZ, 0x18, R3 ;  /* 0x00000018ff087819 */ /* 0x000fc80000011603 */
[----:B------:R-:W-:-:S13]  /*5620*/  ISETP.NE.U32.AND P0, PT, R8, RZ, PT ;  /* 0x000000ff0800720c */ /* 0x000fda0003f05070 */
[----:B------:R-:W-:Y:S05]  /*5630*/  @P0 BRA `(.L_x_106) ;  /* 0x00000000002c0947 */ /* 0x000fea0003800000 */
[----:B------:R-:W-:-:S04]  /*5640*/  SHF.L.U32 R3, R0, 0x1, RZ ;  /* 0x0000000100037819 */ /* 0x000fc800000006ff */
[----:B------:R-:W-:-:S13]  /*5650*/  ISETP.NE.AND P0, PT, R3, RZ, PT ;  /* 0x000000ff0300720c */ /* 0x000fda0003f05270 */
[----:B------:R0:W1:Y:S01]  /*5660*/  @!P0 MUFU.RCP R3, R0 ;  /* 0x0000000000038308 */ /* 0x0000620000001000 */
[----:B------:R-:W-:Y:S05]  /*5670*/  @!P0 BRA `(.L_x_107) ;  /* 0x0000000000a48947 */ /* 0x000fea0003800000 */
[----:B------:R-:W-:-:S04]  /*5680*/  FFMA R4, R0, 1.84467440737095516160e+19, RZ ;  /* 0x5f80000000047823 */ /* 0x000fc800000000ff */
[----:B-1----:R-:W0:Y:S02]  /*5690*/  MUFU.RCP R3, R4 ;  /* 0x0000000400037308 */ /* 0x002e240000001000 */
[----:B0-----:R-:W-:-:S04]  /*56a0*/  FFMA R0, R4, R3, -1 ;  /* 0xbf80000004007423 */ /* 0x001fc80000000003 */
[----:B------:R-:W-:-:S04]  /*56b0*/  FADD.FTZ R0, -R0, -RZ ;  /* 0x800000ff00007221 */ /* 0x000fc80000010100 */
[----:B------:R-:W-:-:S04]  /*56c0*/  FFMA R0, R3, R0, R3 ;  /* 0x0000000003007223 */ /* 0x000fc80000000003 */
[----:B------:R-:W-:Y:S01]  /*56d0*/  FFMA R3, R0, 1.84467440737095516160e+19, RZ ;  /* 0x5f80000000037823 */ /* 0x000fe200000000ff */
[----:B------:R-:W-:Y:S06]  /*56e0*/  BRA `(.L_x_107) ;  /* 0x0000000000887947 */ /* 0x000fec0003800000 */
.L_x_106:
[----:B------:R-:W-:-:S04]  /*56f0*/  IADD3 R10, PT, PT, R8, -0xfd, RZ ;  /* 0xffffff03080a7810 */ /* 0x000fc80007ffe0ff */
[----:B------:R-:W-:-:S13]  /*5700*/  ISETP.GT.U32.AND P0, PT, R10, 0x1, PT ;  /* 0x000000010a00780c */ /* 0x000fda0003f04070 */
[----:B------:R-:W-:Y:S05]  /*5710*/  @P0 BRA `(.L_x_108) ;  /* 0x0000000000780947 */ /* 0x000fea0003800000 */
[----:B------:R-:W-:Y:S01]  /*5720*/  LOP3.LUT R3, R0, 0x7fffff, RZ, 0xc0, !PT ;  /* 0x007fffff00037812 */ /* 0x000fe200078ec0ff */
[----:B------:R-:W-:-:S03]  /*5730*/  HFMA2 R7, -RZ, RZ, 0, 1.78813934326171875e-07 ;  /* 0x00000003ff077431 */ /* 0x000fc600000001ff */
[----:B------:R-:W-:-:S04]  /*5740*/  LOP3.LUT R3, R3, 0x3f800000, RZ, 0xfc, !PT ;  /* 0x3f80000003037812 */ /* 0x000fc800078efcff */
[----:B------:R-:W0:Y:S01]  /*5750*/  MUFU.RCP R4, R3 ;  /* 0x0000000300047308 */ /* 0x000e220000001000 */
[----:B------:R-:W-:Y:S01]  /*5760*/  SHF.L.U32 R7, R7, R10, RZ ;  /* 0x0000000a07077219 */ /* 0x000fe200000006ff */
[----:B0-----:R-:W-:-:S04]  /*5770*/  FFMA R5, R3, R4, -1 ;  /* 0xbf80000003057423 */ /* 0x001fc80000000004 */
[----:B------:R-:W-:-:S04]  /*5780*/  FADD.FTZ R5, -R5, -RZ ;  /* 0x800000ff05057221 */ /* 0x000fc80000010100 */
[CCC-:B------:R-:W-:Y:S01]  /*5790*/  FFMA.RM R6, R4.reuse, R5.reuse, R4.reuse ;  /* 0x0000000504067223 */ /* 0x1c0fe20000004004 */
[----:B------:R-:W-:-:S04]  /*57a0*/  FFMA.RP R5, R4, R5, R4 ;  /* 0x0000000504057223 */ /* 0x000fc80000008004 */
[C---:B------:R-:W-:Y:S02]  /*57b0*/  LOP3.LUT R4, R6.reuse, 0x7fffff, RZ, 0xc0, !PT ;  /* 0x007fffff06047812 */ /* 0x040fe400078ec0ff */
[----:B------:R-:W-:Y:S02]  /*57c0*/  FSETP.NEU.FTZ.AND P0, PT, R6, R5, PT ;  /* 0x000000050600720b */ /* 0x000fe40003f1d000 */
[----:B------:R-:W-:Y:S02]  /*57d0*/  LOP3.LUT R4, R4, 0x800000, RZ, 0xfc, !PT ;  /* 0x0080000004047812 */ /* 0x000fe400078efcff */
[----:B------:R-:W-:Y:S02]  /*57e0*/  SEL R5, RZ, 0xffffffff, !P0 ;  /* 0xffffffffff057807 */ /* 0x000fe40004000000 */
[----:B------:R-:W-:Y:S02]  /*57f0*/  LOP3.LUT R7, R7, R4, RZ, 0xc0, !PT ;  /* 0x0000000407077212 */ /* 0x000fe400078ec0ff */
[----:B------:R-:W-:-:S02]  /*5800*/  IADD3 R5, PT, PT, -R5, RZ, RZ ;  /* 0x000000ff05057210 */ /* 0x000fc40007ffe1ff */
[-C--:B------:R-:W-:Y:S02]  /*5810*/  SHF.R.U32.HI R7, RZ, R10.reuse, R7 ;  /* 0x0000000aff077219 */ /* 0x080fe40000011607 */
[----:B------:R-:W-:Y:S02]  /*5820*/  LOP3.LUT P1, RZ, R5, R10, R4, 0xf8, !PT ;  /* 0x0000000a05ff7212 */ /* 0x000fe4000782f804 */
[C---:B------:R-:W-:Y:S02]  /*5830*/  LOP3.LUT P0, RZ, R7.reuse, 0x1, RZ, 0xc0, !PT ;  /* 0x0000000107ff7812 */ /* 0x040fe4000780c0ff */
[----:B------:R-:W-:-:S04]  /*5840*/  LOP3.LUT P2, RZ, R7, 0x2, RZ, 0xc0, !PT ;  /* 0x0000000207ff7812 */ /* 0x000fc8000784c0ff */
[----:B------:R-:W-:Y:S02]  /*5850*/  PLOP3.LUT P0, PT, P0, P1, P2, 0xe0, 0x0 ;  /* 0x000000000000781c */ /* 0x000fe40000703c20 */
[----:B------:R-:W-:Y:S02]  /*5860*/  LOP3.LUT P1, RZ, R0, 0x7fffff, RZ, 0xc0, !PT ;  /* 0x007fffff00ff7812 */ /* 0x000fe4000782c0ff */
[----:B------:R-:W-:-:S04]  /*5870*/  SEL R3, RZ, 0x1, !P0 ;  /* 0x00000001ff037807 */ /* 0x000fc80004000000 */
[----:B------:R-:W-:-:S04]  /*5880*/  IADD3 R3, PT, PT, -R3, RZ, RZ ;  /* 0x000000ff03037210 */ /* 0x000fc80007ffe1ff */
[----:B------:R-:W-:Y:S02]  /*5890*/  ISETP.GE.AND P0, PT, R3, RZ, PT ;  /* 0x000000ff0300720c */ /* 0x000fe40003f06270 */
[----:B------:R-:W-:-:S04]  /*58a0*/  IADD3 R3, PT, PT, R8, -0xfc, RZ ;  /* 0xffffff0408037810 */ /* 0x000fc80007ffe0ff */
[----:B------:R-:W-:-:S07]  /*58b0*/  SHF.R.U32.HI R3, RZ, R3, R4 ;  /* 0x00000003ff037219 */ /* 0x000fce0000011604 */
[----:B------:R-:W-:-:S04]  /*58c0*/  @!P0 IADD3 R3, PT, PT, R3, 0x1, RZ ;  /* 0x0000000103038810 */ /* 0x000fc80007ffe0ff */
[----:B------:R-:W-:-:S04]  /*58d0*/  @!P1 SHF.L.U32 R3, R3, 0x1, RZ ;  /* 0x0000000103039819 */ /* 0x000fc800000006ff */
[----:B------:R-:W-:Y:S01]  /*58e0*/  LOP3.LUT R3, R3, 0x80000000, R0, 0xf8, !PT ;  /* 0x8000000003037812 */ /* 0x000fe200078ef800 */
[----:B------:R-:W-:Y:S06]  /*58f0*/  BRA `(.L_x_107) ;  /* 0x0000000000047947 */ /* 0x000fec0003800000 */
.L_x_108:
[----:B------:R2:W3:Y:S02]  /*5900*/  MUFU.RCP R3, R0 ;  /* 0x0000000000037308 */ /* 0x0004e40000001000 */
.L_x_107:
[----:B0123--:R-:W-:Y:S02]  /*5910*/  MOV R0, R3 ;  /* 0x0000000300007202 */ /* 0x00ffe40000000f00 */
[----:B------:R-:W-:-:S04]  /*5920*/  MOV R3, 0x0 ;  /* 0x0000000000037802 */ /* 0x000fc80000000f00 */
[----:B------:R-:W-:Y:S05]  /*5930*/  RET.REL.NODEC R2 `(_Z25flash_attn_forward_kernelPKfS0_S0_Pfii) ;  /* 0xffffffa402b07950 */ /* 0x000fea0003c3ffff */
        .weak           $__internal_1_$__cuda_sm20_sqrt_rn_f32_slowpath
        .type           $__internal_1_$__cuda_sm20_sqrt_rn_f32_slowpath,@function
        .size           $__internal_1_$__cuda_sm20_sqrt_rn_f32_slowpath,($__internal_2_$__cuda_sm3x_div_rn_noftz_f32_slowpath - $__internal_1_$__cuda_sm20_sqrt_rn_f32_slowpath)
$__internal_1_$__cuda_sm20_sqrt_rn_f32_slowpath:
[----:B------:R-:W-:-:S13]  /*5940*/  LOP3.LUT P0, RZ, R0, 0x7fffffff, RZ, 0xc0, !PT ;  /* 0x7fffffff00ff7812 */ /* 0x000fda000780c0ff */
[----:B------:R-:W-:Y:S01]  /*5950*/  @!P0 MOV R2, R0 ;  /* 0x0000000000028202 */ /* 0x000fe20000000f00 */
[----:B------:R-:W-:Y:S06]  /*5960*/  @!P0 BRA `(.L_x_109) ;  /* 0x0000000000448947 */ /* 0x000fec0003800000 */
[----:B------:R-:W-:-:S13]  /*5970*/  FSETP.GEU.FTZ.AND P0, PT, R0, RZ, PT ;  /* 0x000000ff0000720b */ /* 0x000fda0003f1e000 */
[----:B------:R-:W-:Y:S01]  /*5980*/  @!P0 MOV R2, 0x7fffffff ;  /* 0x7fffffff00028802 */ /* 0x000fe20000000f00 */
[----:B------:R-:W-:Y:S06]  /*5990*/  @!P0 BRA `(.L_x_109) ;  /* 0x0000000000388947 */ /* 0x000fec0003800000 */
[----:B------:R-:W-:-:S13]  /*59a0*/  FSETP.GTU.FTZ.AND P0, PT, |R0|, +INF , PT ;  /* 0x7f8000000000780b */ /* 0x000fda0003f1c200 */
[----:B------:R-:W-:Y:S01]  /*59b0*/  @P0 FADD.FTZ R2, R0, 1 ;  /* 0x3f80000000020421 */ /* 0x000fe20000010000 */
[----:B------:R-:W-:Y:S06]  /*59c0*/  @P0 BRA `(.L_x_109) ;  /* 0x00000000002c0947 */ /* 0x000fec0003800000 */
[----:B------:R-:W-:-:S13]  /*59d0*/  FSETP.NEU.FTZ.AND P0, PT, |R0|, +INF , PT ;  /* 0x7f8000000000780b */ /* 0x000fda0003f1d200 */
[----:B------:R-:W-:Y:S01]  /*59e0*/  @!P0 MOV R2, R0 ;  /* 0x0000000000028202 */ /* 0x000fe20000000f00 */
[----:B------:R-:W-:Y:S06]  /*59f0*/  @!P0 BRA `(.L_x_109) ;  /* 0x0000000000208947 */ /* 0x000fec0003800000 */
[----:B------:R-:W-:-:S04]  /*5a00*/  FFMA R0, R0, 1.84467440737095516160e+19, RZ ;  /* 0x5f80000000007823 */ /* 0x000fc800000000ff */
[----:B------:R-:W0:Y:S02]  /*5a10*/  MUFU.RSQ R3, R0 ;  /* 0x0000000000037308 */ /* 0x000e240000001400 */
[----:B0-----:R-:W-:Y:S01]  /*5a20*/  FMUL.FTZ R5, R0, R3 ;  /* 0x0000000300057220 */ /* 0x001fe20000410000 */
[----:B------:R-:W-:-:S03]  /*5a30*/  FMUL.FTZ R3, R3, 0.5 ;  /* 0x3f00000003037820 */ /* 0x000fc60000410000 */
[----:B------:R-:W-:-:S04]  /*5a40*/  FADD.FTZ R2, -R5, -RZ ;  /* 0x800000ff05027221 */ /* 0x000fc80000010100 */
[----:B------:R-:W-:-:S04]  /*5a50*/  FFMA R2, R5, R2, R0 ;  /* 0x0000000205027223 */ /* 0x000fc80000000000 */
[----:B------:R-:W-:-:S04]  /*5a60*/  FFMA R2, R2, R3, R5 ;  /* 0x0000000302027223 */ /* 0x000fc80000000005 */
[----:B------:R-:W-:-:S07]  /*5a70*/  FMUL.FTZ R2, R2, 2.3283064365386962891e-10 ;  /* 0x2f80000002027820 */ /* 0x000fce0000410000 */
.L_x_109:
[----:B------:R-:W-:Y:S01]  /*5a80*/  HFMA2 R3, -RZ, RZ, 0, 0 ;  /* 0x00000000ff037431 */ /* 0x000fe200000001ff */
[----:B------:R-:W-:Y:S02]  /*5a90*/  MOV R0, R2 ;  /* 0x0000000200007202 */ /* 0x000fe40000000f00 */
[----:B------:R-:W-:-:S04]  /*5aa0*/  MOV R2, R4 ;  /* 0x0000000400027202 */ /* 0x000fc80000000f00 */
[----:B------:R-:W-:Y:S05]  /*5ab0*/  RET.REL.NODEC R2 `(_Z25flash_attn_forward_kernelPKfS0_S0_Pfii) ;  /* 0xffffffa402507950 */ /* 0x000fea0003c3ffff */
        .weak           $__internal_2_$__cuda_sm3x_div_rn_noftz_f32_slowpath
        .type           $__internal_2_$__cuda_sm3x_div_rn_noftz_f32_slowpath,@function
        .size           $__internal_2_$__cuda_sm3x_div_rn_noftz_f32_slowpath,(.L_x_124 - $__internal_2_$__cuda_sm3x_div_rn_noftz_f32_slowpath)
$__internal_2_$__cuda_sm3x_div_rn_noftz_f32_slowpath:
[----:B------:R-:W-:Y:S01]  /*5ac0*/  SHF.R.U32.HI R11, RZ, 0x17, R2 ;  /* 0x00000017ff0b7819 */ /* 0x000fe20000011602 */
[----:B------:R-:W-:Y:S01]  /*5ad0*/  BSSY.RECONVERGENT B0, `(.L_x_110) ;  /* 0x0000064000007945 */ /* 0x000fe20003800200 */
[----:B------:R-:W-:Y:S02]  /*5ae0*/  SHF.R.U32.HI R0, RZ, 0x17, R4 ;  /* 0x00000017ff007819 */ /* 0x000fe40000011604 */
[----:B------:R-:W-:Y:S02]  /*5af0*/  LOP3.LUT R11, R11, 0xff, RZ, 0xc0, !PT ;  /* 0x000000ff0b0b7812 */ /* 0x000fe400078ec0ff */
[----:B------:R-:W-:Y:S02]  /*5b00*/  LOP3.LUT R0, R0, 0xff, RZ, 0xc0, !PT ;  /* 0x000000ff00007812 */ /* 0x000fe400078ec0ff */
[----:B------:R-:W-:Y:S02]  /*5b10*/  IADD3 R13, PT, PT, R11, -0x1, RZ ;  /* 0xffffffff0b0d7810 */ /* 0x000fe40007ffe0ff */
[----:B------:R-:W-:-:S02]  /*5b20*/  IADD3 R12, PT, PT, R0, -0x1, RZ ;  /* 0xffffffff000c7810 */ /* 0x000fc40007ffe0ff */
[----:B------:R-:W-:Y:S02]  /*5b30*/  ISETP.GT.U32.AND P0, PT, R13, 0xfd, PT ;  /* 0x000000fd0d00780c */ /* 0x000fe40003f04070 */
[----:B------:R-:W-:Y:S02]  /*5b40*/  MOV R14, R2 ;  /* 0x00000002000e7202 */ /* 0x000fe40000000f00 */
[----:B------:R-:W-:-:S13]  /*5b50*/  ISETP.GT.U32.OR P0, PT, R12, 0xfd, P0 ;  /* 0x000000fd0c00780c */ /* 0x000fda0000704470 */
[----:B------:R-:W-:Y:S01]  /*5b60*/  @!P0 MOV R12, RZ ;  /* 0x000000ff000c8202 */ /* 0x000fe20000000f00 */
[----:B------:R-:W-:Y:S06]  /*5b70*/  @!P0 BRA `(.L_x_111) ;  /* 0x0000000000608947 */ /* 0x000fec0003800000 */
[----:B------:R-:W-:Y:S02]  /*5b80*/  FSETP.GTU.FTZ.AND P0, PT, |R4|, +INF , PT ;  /* 0x7f8000000400780b */ /* 0x000fe40003f1c200 */
[----:B------:R-:W-:-:S04]  /*5b90*/  FSETP.GTU.FTZ.AND P1, PT, |R2|, +INF , PT ;  /* 0x7f8000000200780b */ /* 0x000fc80003f3c200 */
[----:B------:R-:W-:-:S13]  /*5ba0*/  PLOP3.LUT P0, PT, P0, P1, PT, 0xf8, 0x8f ;  /* 0x00000000008f781c */ /* 0x000fda0000703f70 */
[----:B------:R-:W-:Y:S05]  /*5bb0*/  @P0 BRA `(.L_x_112) ;  /* 0x0000000400500947 */ /* 0x000fea0003800000 */
[----:B------:R-:W-:-:S13]  /*5bc0*/  LOP3.LUT P0, RZ, R14, 0x7fffffff, R4, 0xc8, !PT ;  /* 0x7fffffff0eff7812 */ /* 0x000fda000780c804 */
[----:B------:R-:W-:Y:S05]  /*5bd0*/  @!P0 BRA `(.L_x_113) ;  /* 0x0000000400408947 */ /* 0x000fea0003800000 */
[----:B------:R-:W-:Y:S02]  /*5be0*/  FSETP.NEU.FTZ.AND P2, PT, |R4|, +INF , PT ;  /* 0x7f8000000400780b */ /* 0x000fe40003f5d200 */
[----:B------:R-:W-:Y:S02]  /*5bf0*/  FSETP.NEU.FTZ.AND P1, PT, |R2|, +INF , PT ;  /* 0x7f8000000200780b */ /* 0x000fe40003f3d200 */
[----:B------:R-:W-:-:S11]  /*5c00*/  FSETP.NEU.FTZ.AND P0, PT, |R4|, +INF , PT ;  /* 0x7f8000000400780b */ /* 0x000fd60003f1d200 */
[----:B------:R-:W-:Y:S05]  /*5c10*/  @!P1 BRA !P2, `(.L_x_113) ;  /* 0x0000000400309947 */ /* 0x000fea0005000000 */
[----:B------:R-:W-:-:S04]  /*5c20*/  LOP3.LUT P2, RZ, R4, 0x7fffffff, RZ, 0xc0, !PT ;  /* 0x7fffffff04ff7812 */ /* 0x000fc8000784c0ff */
[----:B------:R-:W-:-:S13]  /*5c30*/  PLOP3.LUT P1, PT, P1, P2, PT, 0x2f, 0xf2 ;  /* 0x0000000000f2781c */ /* 0x000fda0000f24577 */
[----:B------:R-:W-:Y:S05]  /*5c40*/  @P1 BRA `(.L_x_114) ;  /* 0x00000004001c1947 */ /* 0x000fea0003800000 */
[----:B------:R-:W-:-:S04]  /*5c50*/  LOP3.LUT P1, RZ, R14, 0x7fffffff, RZ, 0xc0, !PT ;  /* 0x7fffffff0eff7812 */ /* 0x000fc8000782c0ff */
[----:B------:R-:W-:-:S13]  /*5c60*/  PLOP3.LUT P0, PT, P0, P1, PT, 0x2f, 0xf2 ;  /* 0x0000000000f2781c */ /* 0x000fda0000702577 */
[----:B------:R-:W-:Y:S05]  /*5c70*/  @P0 BRA `(.L_x_115) ;  /* 0x0000000400040947 */ /* 0x000fea0003800000 */
[----:B------:R-:W-:Y:S02]  /*5c80*/  IADD3 R12, PT, PT, R0, -0x1, RZ ;  /* 0xffffffff000c7810 */ /* 0x000fe40007ffe0ff */
[----:B------:R-:W-:Y:S02]  /*5c90*/  ISETP.GE.AND P1, PT, R13, RZ, PT ;  /* 0x000000ff0d00720c */ /* 0x000fe40003f26270 */
[----:B------:R-:W-:-:S11]  /*5ca0*/  ISETP.GE.AND P0, PT, R12, RZ, PT ;  /* 0x000000ff0c00720c */ /* 0x000fd60003f06270 */
[----:B------:R-:W-:Y:S02]  /*5cb0*/  @!P1 FFMA R14, R2, 1.84467440737095516160e+19, RZ ;  /* 0x5f800000020e9823 */ /* 0x000fe400000000ff */
[----:B------:R-:W-:Y:S01]  /*5cc0*/  @P0 MOV R12, RZ ;  /* 0x000000ff000c0202 */ /* 0x000fe20000000f00 */
[----:B------:R-:W-:Y:S01]  /*5cd0*/  @!P0 FFMA R4, R4, 1.84467440737095516160e+19, RZ ;  /* 0x5f80000004048823 */ /* 0x000fe200000000ff */
[----:B------:R-:W-:-:S04]  /*5ce0*/  @!P0 MOV R12, 0xffffffc0 ;  /* 0xffffffc0000c8802 */ /* 0x000fc80000000f00 */
[----:B------:R-:W-:-:S07]  /*5cf0*/  @!P1 IADD3 R12, PT, PT, R12, 0x40, RZ ;  /* 0x000000400c0c9810 */ /* 0x000fce0007ffe0ff */
.L_x_111:
[----:B------:R-:W-:Y:S01]  /*5d00*/  LEA R13, R11, 0xc0800000, 0x17 ;  /* 0xc08000000b0d7811 */ /* 0x000fe200078eb8ff */
[----:B------:R-:W-:Y:S01]  /*5d10*/  BSSY.RECONVERGENT B1, `(.L_x_116) ;  /* 0x0000036000017945 */ /* 0x000fe20003800200 */
[----:B------:R-:W-:Y:S02]  /*5d20*/  IADD3 R15, PT, PT, R0, -0x7f, RZ ;  /* 0xffffff81000f7810 */ /* 0x000fe40007ffe0ff */
[----:B------:R-:W-:Y:S02]  /*5d30*/  IADD3 R13, PT, PT, -R13, R14, RZ ;  /* 0x0000000e0d0d7210 */ /* 0x000fe40007ffe1ff */
[C---:B------:R-:W-:Y:S01]  /*5d40*/  IADD3 R11, PT, PT, R15.reuse, 0x7f, -R11 ;  /* 0x0000007f0f0b7810 */ /* 0x040fe20007ffe80b */
[----:B------:R-:W-:Y:S01]  /*5d50*/  IMAD R0, R15, -0x800000, R4 ;  /* 0xff8000000f007824 */ /* 0x000fe200078e0204 */
[----:B------:R0:W1:Y:S02]  /*5d60*/  MUFU.RCP R14, R13 ;  /* 0x0000000d000e7308 */ /* 0x0000640000001000 */
[----:B------:R-:W-:Y:S01]  /*5d70*/  IADD3 R12, PT, PT, R11, R12, RZ ;  /* 0x0000000c0b0c7210 */ /* 0x000fe20007ffe0ff */
[----:B0-----:R-:W-:-:S04]  /*5d80*/  FADD.FTZ R13, -R13, -RZ ;  /* 0x800000ff0d0d7221 */ /* 0x001fc80000010100 */
[----:B-1----:R-:W-:-:S04]  /*5d90*/  FFMA R16, R14, R13, 1 ;  /* 0x3f8000000e107423 */ /* 0x002fc8000000000d */
[----:B------:R-:W-:-:S04]  /*5da0*/  FFMA R16, R14, R16, R14 ;  /* 0x000000100e107223 */ /* 0x000fc8000000000e */
[----:B------:R-:W-:-:S04]  /*5db0*/  FFMA R4, R0, R16, RZ ;  /* 0x0000001000047223 */ /* 0x000fc800000000ff */
[----:B------:R-:W-:-:S04]  /*5dc0*/  FFMA R14, R13, R4, R0 ;  /* 0x000000040d0e7223 */ /* 0x000fc80000000000 */
[----:B------:R-:W-:-:S04]  /*5dd0*/  FFMA R14, R16, R14, R4 ;  /* 0x0000000e100e7223 */ /* 0x000fc80000000004 */
[----:B------:R-:W-:-:S04]  /*5de0*/  FFMA R13, R13, R14, R0 ;  /* 0x0000000e0d0d7223 */ /* 0x000fc80000000000 */
[----:B------:R-:W-:-:S05]  /*5df0*/  FFMA R0, R16, R13, R14 ;  /* 0x0000000d10007223 */ /* 0x000fca000000000e */
[----:B------:R-:W-:-:S04]  /*5e00*/  SHF.R.U32.HI R4, RZ, 0x17, R0 ;  /* 0x00000017ff047819 */ /* 0x000fc80000011600 */
[----:B------:R-:W-:-:S04]  /*5e10*/  LOP3.LUT R4, R4, 0xff, RZ, 0xc0, !PT ;  /* 0x000000ff04047812 */ /* 0x000fc800078ec0ff */
[----:B------:R-:W-:-:S04]  /*5e20*/  IADD3 R4, PT, PT, R4, R12, RZ ;  /* 0x0000000c04047210 */ /* 0x000fc80007ffe0ff */
[----:B------:R-:W-:-:S04]  /*5e30*/  IADD3 R11, PT, PT, R4, -0x1, RZ ;  /* 0xffffffff040b7810 */ /* 0x000fc80007ffe0ff */
[----:B------:R-:W-:-:S13]  /*5e40*/  ISETP.GE.U32.AND P0, PT, R11, 0xfe, PT ;  /* 0x000000fe0b00780c */ /* 0x000fda0003f06070 */
[----:B------:R-:W-:Y:S05]  /*5e50*/  @!P0 BRA `(.L_x_117) ;  /* 0x0000000000808947 */ /* 0x000fea0003800000 */
[----:B------:R-:W-:-:S13]  /*5e60*/  ISETP.GT.AND P0, PT, R4, 0xfe, PT ;  /* 0x000000fe0400780c */ /* 0x000fda0003f04270 */
[----:B------:R-:W-:Y:S05]  /*5e70*/  @P0 BRA `(.L_x_118) ;  /* 0x00000000006c0947 */ /* 0x000fea0003800000 */
[----:B------:R-:W-:-:S13]  /*5e80*/  ISETP.GE.AND P0, PT, R4, 0x1, PT ;  /* 0x000000010400780c */ /* 0x000fda0003f06270 */
[----:B------:R-:W-:Y:S05]  /*5e90*/  @P0 BRA `(.L_x_119) ;  /* 0x0000000000740947 */ /* 0x000fea0003800000 */
[----:B------:R-:W-:Y:S02]  /*5ea0*/  ISETP.GE.AND P0, PT, R4, -0x18, PT ;  /* 0xffffffe80400780c */ /* 0x000fe40003f06270 */
[----:B------:R-:W-:-:S11]  /*5eb0*/  LOP3.LUT R0, R0, 0x80000000, RZ, 0xc0, !PT ;  /* 0x8000000000007812 */ /* 0x000fd600078ec0ff */
[----:B------:R-:W-:Y:S05]  /*5ec0*/  @!P0 BRA `(.L_x_119) ;  /* 0x0000000000688947 */ /* 0x000fea0003800000 */
[CCC-:B------:R-:W-:Y:S01]  /*5ed0*/  FFMA.RZ R11, R16.reuse, R13.reuse, R14.reuse ;  /* 0x0000000d100b7223 */ /* 0x1c0fe2000000c00e */
[CCC-:B------:R-:W-:Y:S01]  /*5ee0*/  FFMA.RP R12, R16.reuse, R13.reuse, R14.reuse ;  /* 0x0000000d100c7223 */ /* 0x1c0fe2000000800e */
[----:B------:R-:W-:Y:S01]  /*5ef0*/  FFMA.RM R14, R16, R13, R14 ;  /* 0x0000000d100e7223 */ /* 0x000fe2000000400e */
[C---:B------:R-:W-:Y:S02]  /*5f00*/  IADD3 R13, PT, PT, R4.reuse, 0x20, RZ ;  /* 0x00000020040d7810 */ /* 0x040fe40007ffe0ff */
[----:B------:R-:W-:Y:S02]  /*5f10*/  LOP3.LUT R11, R11, 0x7fffff, RZ, 0xc0, !PT ;  /* 0x007fffff0b0b7812 */ /* 0x000fe400078ec0ff */
[C---:B------:R-:W-:Y:S02]  /*5f20*/  ISETP.NE.AND P2, PT, R4.reuse, RZ, PT ;  /* 0x000000ff0400720c */ /* 0x040fe40003f45270 */
[----:B------:R-:W-:Y:S02]  /*5f30*/  LOP3.LUT R11, R11, 0x800000, RZ, 0xfc, !PT ;  /* 0x008000000b0b7812 */ /* 0x000fe400078efcff */
[----:B------:R-:W-:-:S02]  /*5f40*/  ISETP.NE.AND P1, PT, R4, RZ, PT ;  /* 0x000000ff0400720c */ /* 0x000fc40003f25270 */
[----:B------:R-:W-:Y:S02]  /*5f50*/  IADD3 R4, PT, PT, -R4, RZ, RZ ;  /* 0x000000ff04047210 */ /* 0x000fe40007ffe1ff */
[----:B------:R-:W-:Y:S02]  /*5f60*/  SHF.L.U32 R13, R11, R13, RZ ;  /* 0x0000000d0b0d7219 */ /* 0x000fe400000006ff */
[----:B------:R-:W-:Y:S02]  /*5f70*/  FSETP.NEU.FTZ.AND P0, PT, R12, R14, PT ;  /* 0x0000000e0c00720b */ /* 0x000fe40003f1d000 */
[----:B------:R-:W-:Y:S02]  /*5f80*/  SEL R4, R4, RZ, P2 ;  /* 0x000000ff04047207 */ /* 0x000fe40001000000 */
[----:B------:R-:W-:Y:S02]  /*5f90*/  ISETP.NE.AND P1, PT, R13, RZ, P1 ;  /* 0x000000ff0d00720c */ /* 0x000fe40000f25270 */
[----:B------:R-:W-:-:S02]  /*5fa0*/  SHF.R.U32.HI R12, RZ, R4, R11 ;  /* 0x00000004ff0c7219 */ /* 0x000fc4000001160b */
[----:B------:R-:W-:Y:S02]  /*5fb0*/  PLOP3.LUT P0, PT, P0, P1, PT, 0xf8, 0x8f ;  /* 0x00000000008f781c */ /* 0x000fe40000703f70 */
[----:B------:R-:W-:Y:S02]  /*5fc0*/  SHF.R.U32.HI R11, RZ, 0x1, R12 ;  /* 0x00000001ff0b7819 */ /* 0x000fe4000001160c */
[----:B------:R-:W-:-:S04]  /*5fd0*/  SEL R4, RZ, 0x1, !P0 ;  /* 0x00000001ff047807 */ /* 0x000fc80004000000 */
[----:B------:R-:W-:-:S04]  /*5fe0*/  LOP3.LUT R4, R4, 0x1, R11, 0xf8, !PT ;  /* 0x0000000104047812 */ /* 0x000fc800078ef80b */
[----:B------:R-:W-:-:S04]  /*5ff0*/  LOP3.LUT R4, R4, R12, RZ, 0xc0, !PT ;  /* 0x0000000c04047212 */ /* 0x000fc800078ec0ff */
[----:B------:R-:W-:-:S04]  /*6000*/  IADD3 R11, PT, PT, R11, R4, RZ ;  /* 0x000000040b0b7210 */ /* 0x000fc80007ffe0ff */
[----:B------:R-:W-:Y:S01]  /*6010*/  LOP3.LUT R0, R11, R0, RZ, 0xfc, !PT ;  /* 0x000000000b007212 */ /* 0x000fe200078efcff */
[----:B------:R-:W-:Y:S06]  /*6020*/  BRA `(.L_x_119) ;  /* 0x0000000000107947 */ /* 0x000fec0003800000 */
.L_x_118:
[----:B------:R-:W-:-:S04]  /*6030*/  LOP3.LUT R0, R0, 0x80000000, RZ, 0xc0, !PT ;  /* 0x8000000000007812 */ /* 0x000fc800078ec0ff */
[----:B------:R-:W-:Y:S01]  /*6040*/  LOP3.LUT R0, R0, 0x7f800000, RZ, 0xfc, !PT ;  /* 0x7f80000000007812 */ /* 0x000fe200078efcff */
[----:B------:R-:W-:Y:S06]  /*6050*/  BRA `(.L_x_119) ;  /* 0x0000000000047947 */ /* 0x000fec0003800000 */
.L_x_117:
[----:B------:R-:W-:-:S07]  /*6060*/  LEA R0, R12, R0, 0x17 ;  /* 0x000000000c007211 */ /* 0x000fce00078eb8ff */
.L_x_119:
[----:B------:R-:W-:Y:S05]  /*6070*/  BSYNC.RECONVERGENT B1 ;  /* 0x0000000000017941 */ /* 0x000fea0003800200 */
.L_x_116:
[----:B------:R-:W-:Y:S05]  /*6080*/  BRA `(.L_x_120) ;  /* 0x0000000000207947 */ /* 0x000fea0003800000 */
.L_x_115:
[----:B------:R-:W-:-:S04]  /*6090*/  LOP3.LUT R0, R14, 0x80000000, R4, 0x48, !PT ;  /* 0x800000000e007812 */ /* 0x000fc800078e4804 */
[----:B------:R-:W-:Y:S01]  /*60a0*/  LOP3.LUT R0, R0, 0x7f800000, RZ, 0xfc, !PT ;  /* 0x7f80000000007812 */ /* 0x000fe200078efcff */
[----:B------:R-:W-:Y:S06]  /*60b0*/  BRA `(.L_x_120) ;  /* 0x0000000000147947 */ /* 0x000fec0003800000 */
.L_x_114:
[----:B------:R-:W-:Y:S01]  /*60c0*/  LOP3.LUT R0, R14, 0x80000000, R4, 0x48, !PT ;  /* 0x800000000e007812 */ /* 0x000fe200078e4804 */
[----:B------:R-:W-:Y:S06]  /*60d0*/  BRA `(.L_x_120) ;  /* 0x00000000000c7947 */ /* 0x000fec0003800000 */
.L_x_113:
[----:B------:R-:W0:Y:S01]  /*60e0*/  MUFU.RSQ R0, -QNAN ;  /* 0xffc0000000007908 */ /* 0x000e220000001400 */
[----:B------:R-:W-:Y:S05]  /*60f0*/  BRA `(.L_x_120) ;  /* 0x0000000000047947 */ /* 0x000fea0003800000 */
.L_x_112:
[----:B------:R-:W-:-:S07]  /*6100*/  FADD.FTZ R0, R4, R2 ;  /* 0x0000000204007221 */ /* 0x000fce0000010000 */
.L_x_120:
[----:B------:R-:W-:Y:S05]  /*6110*/  BSYNC.RECONVERGENT B0 ;  /* 0x0000000000007941 */ /* 0x000fea0003800200 */
.L_x_110:
[----:B------:R-:W-:-:S04]  /*6120*/  HFMA2 R11, -RZ, RZ, 0, 0 ;  /* 0x00000000ff0b7431 */ /* 0x000fc800000001ff */
[----:B0-----:R-:W-:Y:S05]  /*6130*/  RET.REL.NODEC R10 `(_Z25flash_attn_forward_kernelPKfS0_S0_Pfii) ;  /* 0xffffff9c0ab07950 */ /* 0x001fea0003c3ffff */
.L_x_121:
[----:B------:R-:W-:-:S00]  /*6140*/  BRA `(.L_x_121) ;  /* 0xfffffffc00fc7947 */ /* 0x000fc0000383ffff */
[----:B------:R-:W-:-:S00]  /*6150*/  NOP ;  /* 0x0000000000007918 */ /* 0x000fc00000000000 */
        /* <DEDUP_REMOVED lines=10> */
.L_x_124:


//--------------------- .nv.shared.reserved.0     --------------------------
	.section	.nv.shared.reserved.0,"aw",@nobits
	.weak		__nv_reservedSMEM_offset_0_alias
	.size		__nv_reservedSMEM_offset_0_alias, 0, 64
	.other		__nv_reservedSMEM_offset_0_alias,@"STO_CUDA_RESERVED_SHARED STV_DEFAULT"
__nv_reservedSMEM_offset_0_alias:
	.zero		0
	.zero		64


//--------------------- .nv.constant0._Z25flash_attn_forward_kernelPKfS0_S0_Pfii --------------------------
	.section	.nv.constant0._Z25flash_attn_forward_kernelPKfS0_S0_Pfii,"a",@progbits
	.sectionflags	@""
	.align	4
.nv.constant0._Z25flash_attn_forward_kernelPKfS0_S0_Pfii:
	.zero		936


//--------------------- SYMBOLS --------------------------

	.type		.nv.reservedSmem.offset0,@object
	.size		.nv.reservedSmem.offset0,0x4
